	.target	sm_90a

	.elftype	@"ET_EXEC"


//--------------------- .note.nv.tkinfo           --------------------------
	.section	.note.nv.tkinfo,"",@"SHT_NOTE"
	.sectionflags	@"SHF_NOTE_NV_TKINFO"
	.tkinfo
        /*0018*/ 	.word	0x00000002
        /*0030*/ 	.string	""
        /*0030*/ 	.string	"ptxas"
        /*0030*/ 	.string	"Cuda compilation tools, release 13.0, V13.0.88"
        /*0030*/ 	.string	"Build cuda_13.0.r13.0/compiler.36424714_0"
        /*0030*/ 	.string	"-arch sm_90a -m 64 "



//--------------------- .note.nv.cuinfo           --------------------------
	.section	.note.nv.cuinfo,"",@"SHT_NOTE"
	.sectionflags	@"SHF_NOTE_NV_CUINFO"
        /*0018*/ 	.short	0x0002
        /*001a*/ 	.short	0x005a
        /*001c*/ 	.short	0x0082
	.zero		2


//--------------------- .nv.info                  --------------------------
	.section	.nv.info,"",@"SHT_CUDA_INFO"
	.align	4


	//----- nvinfo : EIATTR_REGCOUNT
	.align		4
        /*0000*/ 	.byte	0x04, 0x2f
        /*0002*/ 	.short	(.L_15 - .L_14)
	.align		4
.L_14:
        /*0004*/ 	.word	index@(_ZN7cutlass13device_kernelINS_4gemm6kernel13GemmUniversalIN4cute5tupleIJiiiiEEENS1_10collective13CollectiveMmaINS1_34MainloopSm90TmaGmmaWarpSpecializedILi7ENS5_IJNS4_1CILi1EEESB_SB_EEENS1_35KernelTmaWarpSpecializedCooperativeEEENS5_IJNSA_ILi128EEESF_NSA_ILi64EEEEEENS_6half_tENS5_IJSB_llEEESI_SJ_NS4_8TiledMMAINS4_8MMA_AtomIJNS4_4SM904GMMA26MMA_64x128x16_F32F16F16_SSILNSN_5MajorE1ELSP_1ELNSN_7ScaleInE1ELSQ_1EEEEEENS4_6LayoutINS5_IJNSA_ILi2EEESB_SB_EEENS5_IJSB_NSA_ILi0EEESW_EEEEENS5_IJNS4_10UnderscoreESZ_SZ_EEEEENS4_13SM90_TMA_LOADENS4_14ComposedLayoutINS4_7SwizzleILi3ELi4ELi3EEENS4_18smem_ptr_flag_bitsILi16EEENST_INS5_IJSG_NSA_ILi8EEEEEENS5_IJSB_SG_EEEEEEEvNS4_8identityES12_S1C_vS1D_EENS_8epilogue10collective6detail29Sm90TmaWarpSpecializedAdapterINS1G_15DefaultEpilogueISI_NS5_IJlSB_lEEES1K_NS1F_6thread17LinearCombinationISI_Li1EffLNS1L_9ScaleType4KindE0ELNS_15FloatRoundStyleE2ESI_EENS1_15EpilogueDefaultEEEEEvvEEEEvNT_6ParamsE)
        /*0008*/ 	.word	0x000000a8


	//----- nvinfo : EIATTR_FRAME_SIZE
	.align		4
.L_15:
        /*000c*/ 	.byte	0x04, 0x11
        /*000e*/ 	.short	(.L_17 - .L_16)
	.align		4
.L_16:
        /*0010*/ 	.word	index@(_ZN7cutlass13device_kernelINS_4gemm6kernel13GemmUniversalIN4cute5tupleIJiiiiEEENS1_10collective13CollectiveMmaINS1_34MainloopSm90TmaGmmaWarpSpecializedILi7ENS5_IJNS4_1CILi1EEESB_SB_EEENS1_35KernelTmaWarpSpecializedCooperativeEEENS5_IJNSA_ILi128EEESF_NSA_ILi64EEEEEENS_6half_tENS5_IJSB_llEEESI_SJ_NS4_8TiledMMAINS4_8MMA_AtomIJNS4_4SM904GMMA26MMA_64x128x16_F32F16F16_SSILNSN_5MajorE1ELSP_1ELNSN_7ScaleInE1ELSQ_1EEEEEENS4_6LayoutINS5_IJNSA_ILi2EEESB_SB_EEENS5_IJSB_NSA_ILi0EEESW_EEEEENS5_IJNS4_10UnderscoreESZ_SZ_EEEEENS4_13SM90_TMA_LOADENS4_14ComposedLayoutINS4_7SwizzleILi3ELi4ELi3EEENS4_18smem_ptr_flag_bitsILi16EEENST_INS5_IJSG_NSA_ILi8EEEEEENS5_IJSB_SG_EEEEEEEvNS4_8identityES12_S1C_vS1D_EENS_8epilogue10collective6detail29Sm90TmaWarpSpecializedAdapterINS1G_15DefaultEpilogueISI_NS5_IJlSB_lEEES1K_NS1F_6thread17LinearCombinationISI_Li1EffLNS1L_9ScaleType4KindE0ELNS_15FloatRoundStyleE2ESI_EENS1_15EpilogueDefaultEEEEEvvEEEEvNT_6ParamsE)
        /*0014*/ 	.word	0x00000000


	//----- nvinfo : EIATTR_MIN_STACK_SIZE
	.align		4
.L_17:
        /*0018*/ 	.byte	0x04, 0x12
        /*001a*/ 	.short	(.L_19 - .L_18)
	.align		4
.L_18:
        /*001c*/ 	.word	index@(_ZN7cutlass13device_kernelINS_4gemm6kernel13GemmUniversalIN4cute5tupleIJiiiiEEENS1_10collective13CollectiveMmaINS1_34MainloopSm90TmaGmmaWarpSpecializedILi7ENS5_IJNS4_1CILi1EEESB_SB_EEENS1_35KernelTmaWarpSpecializedCooperativeEEENS5_IJNSA_ILi128EEESF_NSA_ILi64EEEEEENS_6half_tENS5_IJSB_llEEESI_SJ_NS4_8TiledMMAINS4_8MMA_AtomIJNS4_4SM904GMMA26MMA_64x128x16_F32F16F16_SSILNSN_5MajorE1ELSP_1ELNSN_7ScaleInE1ELSQ_1EEEEEENS4_6LayoutINS5_IJNSA_ILi2EEESB_SB_EEENS5_IJSB_NSA_ILi0EEESW_EEEEENS5_IJNS4_10UnderscoreESZ_SZ_EEEEENS4_13SM90_TMA_LOADENS4_14ComposedLayoutINS4_7SwizzleILi3ELi4ELi3EEENS4_18smem_ptr_flag_bitsILi16EEENST_INS5_IJSG_NSA_ILi8EEEEEENS5_IJSB_SG_EEEEEEEvNS4_8identityES12_S1C_vS1D_EENS_8epilogue10collective6detail29Sm90TmaWarpSpecializedAdapterINS1G_15DefaultEpilogueISI_NS5_IJlSB_lEEES1K_NS1F_6thread17LinearCombinationISI_Li1EffLNS1L_9ScaleType4KindE0ELNS_15FloatRoundStyleE2ESI_EENS1_15EpilogueDefaultEEEEEvvEEEEvNT_6ParamsE)
        /*0020*/ 	.word	0x00000000
.L_19:


//--------------------- .nv.compat                --------------------------
	.section	.nv.compat,"",@"SHT_CUDA_COMPAT_INFO"
	.align	4
        /*0000*/ 	.byte	0x02, 0x09, 0x01, 0x00, 0x02, 0x02, 0x04, 0x00, 0x02, 0x05, 0x05, 0x00, 0x03, 0x07, 0x01, 0x01
        /*0010*/ 	.byte	0x02, 0x03, 0x01, 0x00, 0x02, 0x06, 0x01, 0x00, 0x04, 0x0b, 0x08, 0x00, 0x00, 0x00, 0x00, 0x00
        /*0020*/ 	.byte	0x00, 0x00, 0x00, 0x00


//--------------------- .nv.info._ZN7cutlass13device_kernelINS_4gemm6kernel13GemmUniversalIN4cute5tupleIJiiiiEEENS1_10collective13CollectiveMmaINS1_34MainloopSm90TmaGmmaWarpSpecializedILi7ENS5_IJNS4_1CILi1EEESB_SB_EEENS1_35KernelTmaWarpSpecializedCooperativeEEENS5_IJNSA_ILi128EEESF_NSA_ILi64EEEEEENS_6half_tENS5_IJSB_llEEESI_SJ_NS4_8TiledMMAINS4_8MMA_AtomIJNS4_4SM904GMMA26MMA_64x128x16_F32F16F16_SSILNSN_5MajorE1ELSP_1ELNSN_7ScaleInE1ELSQ_1EEEEEENS4_6LayoutINS5_IJNSA_ILi2EEESB_SB_EEENS5_IJSB_NSA_ILi0EEESW_EEEEENS5_IJNS4_10UnderscoreESZ_SZ_EEEEENS4_13SM90_TMA_LOADENS4_14ComposedLayoutINS4_7SwizzleILi3ELi4ELi3EEENS4_18smem_ptr_flag_bitsILi16EEENST_INS5_IJSG_NSA_ILi8EEEEEENS5_IJSB_SG_EEEEEEEvNS4_8identityES12_S1C_vS1D_EENS_8epilogue10collective6detail29Sm90TmaWarpSpecializedAdapterINS1G_15DefaultEpilogueISI_NS5_IJlSB_lEEES1K_NS1F_6thread17LinearCombinationISI_Li1EffLNS1L_9ScaleType4KindE0ELNS_15FloatRoundStyleE2ESI_EENS1_15EpilogueDefaultEEEEEvvEEEEvNT_6ParamsE --------------------------
	.section	.nv.info._ZN7cutlass13device_kernelINS_4gemm6kernel13GemmUniversalIN4cute5tupleIJiiiiEEENS1_10collective13CollectiveMmaINS1_34MainloopSm90TmaGmmaWarpSpecializedILi7ENS5_IJNS4_1CILi1EEESB_SB_EEENS1_35KernelTmaWarpSpecializedCooperativeEEENS5_IJNSA_ILi128EEESF_NSA_ILi64EEEEEENS_6half_tENS5_IJSB_llEEESI_SJ_NS4_8TiledMMAINS4_8MMA_AtomIJNS4_4SM904GMMA26MMA_64x128x16_F32F16F16_SSILNSN_5MajorE1ELSP_1ELNSN_7ScaleInE1ELSQ_1EEEEEENS4_6LayoutINS5_IJNSA_ILi2EEESB_SB_EEENS5_IJSB_NSA_ILi0EEESW_EEEEENS5_IJNS4_10UnderscoreESZ_SZ_EEEEENS4_13SM90_TMA_LOADENS4_14ComposedLayoutINS4_7SwizzleILi3ELi4ELi3EEENS4_18smem_ptr_flag_bitsILi16EEENST_INS5_IJSG_NSA_ILi8EEEEEENS5_IJSB_SG_EEEEEEEvNS4_8identityES12_S1C_vS1D_EENS_8epilogue10collective6detail29Sm90TmaWarpSpecializedAdapterINS1G_15DefaultEpilogueISI_NS5_IJlSB_lEEES1K_NS1F_6thread17LinearCombinationISI_Li1EffLNS1L_9ScaleType4KindE0ELNS_15FloatRoundStyleE2ESI_EENS1_15EpilogueDefaultEEEEEvvEEEEvNT_6ParamsE,"",@"SHT_CUDA_INFO"
	.sectionflags	@""
	.align	4


	//----- nvinfo : EIATTR_CUDA_API_VERSION
	.align		4
        /*0000*/ 	.byte	0x04, 0x37
        /*0002*/ 	.short	(.L_21 - .L_20)
.L_20:
        /*0004*/ 	.word	0x00000082


	//----- nvinfo : EIATTR_KPARAM_INFO
	.align		4
.L_21:
        /*0008*/ 	.byte	0x04, 0x17
        /*000a*/ 	.short	(.L_23 - .L_22)
.L_22:
        /*000c*/ 	.word	0x00000000
        /*0010*/ 	.short	0x0000
        /*0012*/ 	.short	0x0070
        /*0014*/ 	.byte	0x00, 0xf0, 0x01, 0x10


	//----- nvinfo : EIATTR_SPARSE_MMA_MASK
	.align		4
.L_23:
        /*0018*/ 	.byte	0x03, 0x50
        /*001a*/ 	.short	0x0000


	//----- nvinfo : EIATTR_MAXREG_COUNT
	.align		4
        /*001c*/ 	.byte	0x03, 0x1b
        /*001e*/ 	.short	0x00a8


	//----- nvinfo : EIATTR_NUM_BARRIERS
	.align		4
        /*0020*/ 	.byte	0x02, 0x4c
        /*0022*/ 	.byte	0x01
	.zero		1


	//----- nvinfo : EIATTR_EXTERNS
	.align		4
        /*0024*/ 	.byte	0x04, 0x0f
        /*0026*/ 	.short	(.L_25 - .L_24)


	//   ....[0]....
	.align		4
.L_24:
        /*0028*/ 	.word	index@(__assertfail)


	//----- nvinfo : EIATTR_MERCURY_ISA_VERSION
	.align		4
.L_25:
        /*002c*/ 	.byte	0x03, 0x5f
        /*002e*/ 	.short	0x0101


	//----- nvinfo : EIATTR_INT_WARP_WIDE_INSTR_OFFSETS
	.align		4
        /*0030*/ 	.byte	0x04, 0x31
        /*0032*/ 	.short	(.L_27 - .L_26)


	//   ....[0]....
.L_26:
        /*0034*/ 	.word	0x00000450


	//   ....[1]....
        /*0038*/ 	.word	0x00000460


	//   ....[2]....
        /*003c*/ 	.word	0x00000520


	//----- nvinfo : EIATTR_COOP_GROUP_MASK_REGIDS
	.align		4
.L_27:
        /*0040*/ 	.byte	0x04, 0x29
        /*0042*/ 	.short	(.L_29 - .L_28)


	//   ....[0]....
.L_28:
        /*0044*/ 	.word	0xffffffff


	//   ....[1]....
        /*0048*/ 	.word	0xffffffff


	//   ....[2]....
        /*004c*/ 	.word	0xffffffff


	//   ....[3]....
        /*0050*/ 	.word	0xffffffff


	//   ....[4]....
        /*0054*/ 	.word	0xffffffff


	//----- nvinfo : EIATTR_COOP_GROUP_INSTR_OFFSETS
	.align		4
.L_29:
        /*0058*/ 	.byte	0x04, 0x28
        /*005a*/ 	.short	(.L_31 - .L_30)


	//   ....[0]....
.L_30:
        /*005c*/ 	.word	0x00000060


	//   ....[1]....
        /*0060*/ 	.word	0x00000070


	//   ....[2]....
        /*0064*/ 	.word	0x00000130


	//   ....[3]....
        /*0068*/ 	.word	0x00000320


	//   ....[4]....
        /*006c*/ 	.word	0x00001220


	//----- nvinfo : EIATTR_REG_RECONFIG
	.align		4
.L_31:
        /*0070*/ 	.byte	0x01, 0x54
	.zero		2


	//----- nvinfo : EIATTR_SYSCALL_OFFSETS
	.align		4
        /*0074*/ 	.byte	0x04, 0x46
        /*0076*/ 	.short	(.L_33 - .L_32)


	//   ....[0]....
.L_32:
        /*0078*/ 	.word	0x00001400


	//----- nvinfo : EIATTR_MBARRIER_INSTR_OFFSETS
	.align		4
.L_33:
        /*007c*/ 	.byte	0x04, 0x39
        /*007e*/ 	.short	(.L_35 - .L_34)


	//   ....[0]....
.L_34:
        /*0080*/ 	.word	0x00000230
        /*0084*/ 	.word	0x000000ff
        /*0088*/ 	.word	0x00000000
        /*008c*/ 	.short	0x0100
        /*008e*/ 	.byte	0x08
	.zero		1


	//   ....[1]....
        /*0090*/ 	.word	0x00000240
        /*0094*/ 	.word	0x000000ff
        /*0098*/ 	.word	0x00000038
        /*009c*/ 	.short	0x0100
        /*009e*/ 	.byte	0x08
	.zero		1


	//   ....[2]....
        /*00a0*/ 	.word	0x00000250
        /*00a4*/ 	.word	0x000000ff
        /*00a8*/ 	.word	0x00000008
        /*00ac*/ 	.short	0x0100
        /*00ae*/ 	.byte	0x08
	.zero		1


	//   ....[3]....
        /*00b0*/ 	.word	0x00000260
        /*00b4*/ 	.word	0x000000ff
        /*00b8*/ 	.word	0x00000040
        /*00bc*/ 	.short	0x0100
        /*00be*/ 	.byte	0x08
	.zero		1


	//   ....[4]....
        /*00c0*/ 	.word	0x00000270
        /*00c4*/ 	.word	0x000000ff
        /*00c8*/ 	.word	0x00000010
        /*00cc*/ 	.short	0x0100
        /*00ce*/ 	.byte	0x08
	.zero		1


	//   ....[5]....
        /*00d0*/ 	.word	0x00000280
        /*00d4*/ 	.word	0x000000ff
        /*00d8*/ 	.word	0x00000048
        /*00dc*/ 	.short	0x0100
        /*00de*/ 	.byte	0x08
	.zero		1


	//   ....[6]....
        /*00e0*/ 	.word	0x00000290
        /*00e4*/ 	.word	0x000000ff
        /*00e8*/ 	.word	0x00000018
        /*00ec*/ 	.short	0x0100
        /*00ee*/ 	.byte	0x08
	.zero		1


	//   ....[7]....
        /*00f0*/ 	.word	0x000002a0
        /*00f4*/ 	.word	0x000000ff
        /*00f8*/ 	.word	0x00000050
        /*00fc*/ 	.short	0x0100
        /*00fe*/ 	.byte	0x08
	.zero		1


	//   ....[8]....
        /*0100*/ 	.word	0x000002b0
        /*0104*/ 	.word	0x000000ff
        /*0108*/ 	.word	0x00000020
        /*010c*/ 	.short	0x0100
        /*010e*/ 	.byte	0x08
	.zero		1


	//   ....[9]....
        /*0110*/ 	.word	0x000002c0
        /*0114*/ 	.word	0x000000ff
        /*0118*/ 	.word	0x00000058
        /*011c*/ 	.short	0x0100
        /*011e*/ 	.byte	0x08
	.zero		1


	//   ....[10]....
        /*0120*/ 	.word	0x000002d0
        /*0124*/ 	.word	0x000000ff
        /*0128*/ 	.word	0x00000028
        /*012c*/ 	.short	0x0100
        /*012e*/ 	.byte	0x08
	.zero		1


	//   ....[11]....
        /*0130*/ 	.word	0x000002e0
        /*0134*/ 	.word	0x000000ff
        /*0138*/ 	.word	0x00000060
        /*013c*/ 	.short	0x0100
        /*013e*/ 	.byte	0x08
	.zero		1


	//   ....[12]....
        /*0140*/ 	.word	0x000002f0
        /*0144*/ 	.word	0x000000ff
        /*0148*/ 	.word	0x00000030
        /*014c*/ 	.short	0x0100
        /*014e*/ 	.byte	0x08
	.zero		1


	//   ....[13]....
        /*0150*/ 	.word	0x00000300
        /*0154*/ 	.word	0x000000ff
        /*0158*/ 	.word	0x00000068
        /*015c*/ 	.short	0x0100
        /*015e*/ 	.byte	0x08
	.zero		1


	//   ....[14]....
        /*0160*/ 	.word	0x000005a0
        /*0164*/ 	.word	0x000000ff
        /*0168*/ 	.word	0x00000080
        /*016c*/ 	.short	0x0100
        /*016e*/ 	.byte	0x08
	.zero		1


	//   ....[15]....
        /*0170*/ 	.word	0x00000620
        /*0174*/ 	.word	0x000000ff
        /*0178*/ 	.word	0x00000088
        /*017c*/ 	.short	0x0100
        /*017e*/ 	.byte	0x08
	.zero		1


	//   ....[16]....
        /*0180*/ 	.word	0x00001480
        /*0184*/ 	.word	0x00000003
        /*0188*/ 	.word	0x00000000
        /*018c*/ 	.short	0x010a
        /*018e*/ 	.byte	0x3f
	.zero		1


	//   ....[17]....
        /*0190*/ 	.word	0x000014e0
        /*0194*/ 	.word	0x00000003
        /*0198*/ 	.word	0x00000000
        /*019c*/ 	.short	0x010a
        /*019e*/ 	.byte	0x3f
	.zero		1


	//   ....[18]....
        /*01a0*/ 	.word	0x00001830
        /*01a4*/ 	.word	0x000000ff
        /*01a8*/ 	.word	0x00000000
        /*01ac*/ 	.short	0x010a
        /*01ae*/ 	.byte	0x07
	.zero		1


	//   ....[19]....
        /*01b0*/ 	.word	0x00001870
        /*01b4*/ 	.word	0x000000ff
        /*01b8*/ 	.word	0x00000000
        /*01bc*/ 	.short	0x010a
        /*01be*/ 	.byte	0x07
	.zero		1


	//   ....[20]....
        /*01c0*/ 	.word	0x00001ad0
        /*01c4*/ 	.word	0x000000ff
        /*01c8*/ 	.word	0x00000000
        /*01cc*/ 	.short	0x0101
        /*01ce*/ 	.byte	0x07
	.zero		1


	//   ....[21]....
        /*01d0*/ 	.word	0x00001cd0
        /*01d4*/ 	.word	0x000000ff
        /*01d8*/ 	.word	0x00000000
        /*01dc*/ 	.short	0x0101
        /*01de*/ 	.byte	0x04
	.zero		1


	//   ....[22]....
        /*01e0*/ 	.word	0x00006f00
        /*01e4*/ 	.word	0x0000000e
        /*01e8*/ 	.word	0x00000038
        /*01ec*/ 	.short	0x010a
        /*01ee*/ 	.byte	0x3f
	.zero		1


	//   ....[23]....
        /*01f0*/ 	.word	0x00007360
        /*01f4*/ 	.word	0x00000006
        /*01f8*/ 	.word	0x00000088
        /*01fc*/ 	.short	0x0101
        /*01fe*/ 	.byte	0x3f
	.zero		1


	//   ....[24]....
        /*0200*/ 	.word	0x00007a40
        /*0204*/ 	.word	0x00000007
        /*0208*/ 	.word	0x00000000
        /*020c*/ 	.short	0x010a
        /*020e*/ 	.byte	0x3f
	.zero		1


	//   ....[25]....
        /*0210*/ 	.word	0x00007ac0
        /*0214*/ 	.word	0x00000009
        /*0218*/ 	.word	0x00000000
        /*021c*/ 	.short	0x010a
        /*021e*/ 	.byte	0x3f
	.zero		1


	//   ....[26]....
        /*0220*/ 	.word	0x00007b50
        /*0224*/ 	.word	0x00000006
        /*0228*/ 	.word	0x00000000
        /*022c*/ 	.short	0x010a
        /*022e*/ 	.byte	0x3f
	.zero		1


	//   ....[27]....
        /*0230*/ 	.word	0x00007be0
        /*0234*/ 	.word	0x00000009
        /*0238*/ 	.word	0x00000000
        /*023c*/ 	.short	0x010a
        /*023e*/ 	.byte	0x3f
	.zero		1


	//   ....[28]....
        /*0240*/ 	.word	0x00007c70
        /*0244*/ 	.word	0x00000006
        /*0248*/ 	.word	0x00000000
        /*024c*/ 	.short	0x010a
        /*024e*/ 	.byte	0x3f
	.zero		1


	//   ....[29]....
        /*0250*/ 	.word	0x00007d00
        /*0254*/ 	.word	0x00000009
        /*0258*/ 	.word	0x00000000
        /*025c*/ 	.short	0x010a
        /*025e*/ 	.byte	0x3f
	.zero		1


	//   ....[30]....
        /*0260*/ 	.word	0x00007d90
        /*0264*/ 	.word	0x00000003
        /*0268*/ 	.word	0x00000000
        /*026c*/ 	.short	0x010a
        /*026e*/ 	.byte	0x3f
	.zero		1


	//   ....[31]....
        /*0270*/ 	.word	0x00007df0
        /*0274*/ 	.word	0x00000003
        /*0278*/ 	.word	0x00000000
        /*027c*/ 	.short	0x010a
        /*027e*/ 	.byte	0x3f
	.zero		1


	//   ....[32]....
        /*0280*/ 	.word	0x00007e50
        /*0284*/ 	.word	0x00000004
        /*0288*/ 	.word	0x00000000
        /*028c*/ 	.short	0x010a
        /*028e*/ 	.byte	0x3f
	.zero		1


	//   ....[33]....
        /*0290*/ 	.word	0x00007f20
        /*0294*/ 	.word	0x0000000e
        /*0298*/ 	.word	0x00000038
        /*029c*/ 	.short	0x010a
        /*029e*/ 	.byte	0x3f
	.zero		1


	//   ....[34]....
        /*02a0*/ 	.word	0x00007ff0
        /*02a4*/ 	.word	0x00000007
        /*02a8*/ 	.word	0x00000000
        /*02ac*/ 	.short	0x010a
        /*02ae*/ 	.byte	0x3f
	.zero		1


	//   ....[35]....
        /*02b0*/ 	.word	0x00008040
        /*02b4*/ 	.word	0x00000009
        /*02b8*/ 	.word	0x00000000
        /*02bc*/ 	.short	0x010a
        /*02be*/ 	.byte	0x3f
	.zero		1


	//   ....[36]....
        /*02c0*/ 	.word	0x00008090
        /*02c4*/ 	.word	0x00000006
        /*02c8*/ 	.word	0x00000000
        /*02cc*/ 	.short	0x010a
        /*02ce*/ 	.byte	0x3f
	.zero		1


	//   ....[37]....
        /*02d0*/ 	.word	0x000080e0
        /*02d4*/ 	.word	0x00000009
        /*02d8*/ 	.word	0x00000000
        /*02dc*/ 	.short	0x010a
        /*02de*/ 	.byte	0x3f
	.zero		1


	//   ....[38]....
        /*02e0*/ 	.word	0x00008130
        /*02e4*/ 	.word	0x00000006
        /*02e8*/ 	.word	0x00000000
        /*02ec*/ 	.short	0x010a
        /*02ee*/ 	.byte	0x3f
	.zero		1


	//   ....[39]....
        /*02f0*/ 	.word	0x00008180
        /*02f4*/ 	.word	0x00000009
        /*02f8*/ 	.word	0x00000000
        /*02fc*/ 	.short	0x010a
        /*02fe*/ 	.byte	0x3f
	.zero		1


	//----- nvinfo : EIATTR_NUM_MBARRIERS
	.align		4
.L_35:
        /*0300*/ 	.byte	0x03, 0x38
        /*0302*/ 	.short	0x0010


	//----- nvinfo : EIATTR_EXIT_INSTR_OFFSETS
	.align		4
        /*0304*/ 	.byte	0x04, 0x1c
        /*0306*/ 	.short	(.L_37 - .L_36)


	//   ....[0]....
.L_36:
        /*0308*/ 	.word	0x000006c0


	//   ....[1]....
        /*030c*/ 	.word	0x00000f80


	//   ....[2]....
        /*0310*/ 	.word	0x000065b0


	//   ....[3]....
        /*0314*/ 	.word	0x00006be0


	//   ....[4]....
        /*0318*/ 	.word	0x00007de0


	//----- nvinfo : EIATTR_MAX_THREADS
	.align		4
.L_37:
        /*031c*/ 	.byte	0x04, 0x05
        /*031e*/ 	.short	(.L_39 - .L_38)
.L_38:
        /*0320*/ 	.word	0x00000180
        /*0324*/ 	.word	0x00000001
        /*0328*/ 	.word	0x00000001


	//----- nvinfo : EIATTR_CRS_STACK_SIZE
	.align		4
.L_39:
        /*032c*/ 	.byte	0x04, 0x1e
        /*032e*/ 	.short	(.L_41 - .L_40)
.L_40:
        /*0330*/ 	.word	0x00000000


	//----- nvinfo : EIATTR_CBANK_PARAM_SIZE
	.align		4
.L_41:
        /*0334*/ 	.byte	0x03, 0x19
        /*0336*/ 	.short	0x0470


	//----- nvinfo : EIATTR_PARAM_CBANK
	.align		4
        /*0338*/ 	.byte	0x04, 0x0a
        /*033a*/ 	.short	(.L_43 - .L_42)
	.align		4
.L_42:
        /*033c*/ 	.word	index@(.nv.constant0._ZN7cutlass13device_kernelINS_4gemm6kernel13GemmUniversalIN4cute5tupleIJiiiiEEENS1_10collective13CollectiveMmaINS1_34MainloopSm90TmaGmmaWarpSpecializedILi7ENS5_IJNS4_1CILi1EEESB_SB_EEENS1_35KernelTmaWarpSpecializedCooperativeEEENS5_IJNSA_ILi128EEESF_NSA_ILi64EEEEEENS_6half_tENS5_IJSB_llEEESI_SJ_NS4_8TiledMMAINS4_8MMA_AtomIJNS4_4SM904GMMA26MMA_64x128x16_F32F16F16_SSILNSN_5MajorE1ELSP_1ELNSN_7ScaleInE1ELSQ_1EEEEEENS4_6LayoutINS5_IJNSA_ILi2EEESB_SB_EEENS5_IJSB_NSA_ILi0EEESW_EEEEENS5_IJNS4_10UnderscoreESZ_SZ_EEEEENS4_13SM90_TMA_LOADENS4_14ComposedLayoutINS4_7SwizzleILi3ELi4ELi3EEENS4_18smem_ptr_flag_bitsILi16EEENST_INS5_IJSG_NSA_ILi8EEEEEENS5_IJSB_SG_EEEEEEEvNS4_8identityES12_S1C_vS1D_EENS_8epilogue10collective6detail29Sm90TmaWarpSpecializedAdapterINS1G_15DefaultEpilogueISI_NS5_IJlSB_lEEES1K_NS1F_6thread17LinearCombinationISI_Li1EffLNS1L_9ScaleType4KindE0ELNS_15FloatRoundStyleE2ESI_EENS1_15EpilogueDefaultEEEEEvvEEEEvNT_6ParamsE)
        /*0340*/ 	.short	0x0210
        /*0342*/ 	.short	0x0470


	//----- nvinfo : EIATTR_SW_WAR
	.align		4
.L_43:
        /*0344*/ 	.byte	0x04, 0x36
        /*0346*/ 	.short	(.L_45 - .L_44)
.L_44:
        /*0348*/ 	.word	0x00000008
.L_45:


//--------------------- .nv.callgraph             --------------------------
	.section	.nv.callgraph,"",@"SHT_CUDA_CALLGRAPH"
	.align	4
	.sectionentsize	8
	.align		4
        /*0000*/ 	.word	0x00000000
	.align		4
        /*0004*/ 	.word	0xffffffff
	.align		4
        /*0008*/ 	.word	index@(_ZN7cutlass13device_kernelINS_4gemm6kernel13GemmUniversalIN4cute5tupleIJiiiiEEENS1_10collective13CollectiveMmaINS1_34MainloopSm90TmaGmmaWarpSpecializedILi7ENS5_IJNS4_1CILi1EEESB_SB_EEENS1_35KernelTmaWarpSpecializedCooperativeEEENS5_IJNSA_ILi128EEESF_NSA_ILi64EEEEEENS_6half_tENS5_IJSB_llEEESI_SJ_NS4_8TiledMMAINS4_8MMA_AtomIJNS4_4SM904GMMA26MMA_64x128x16_F32F16F16_SSILNSN_5MajorE1ELSP_1ELNSN_7ScaleInE1ELSQ_1EEEEEENS4_6LayoutINS5_IJNSA_ILi2EEESB_SB_EEENS5_IJSB_NSA_ILi0EEESW_EEEEENS5_IJNS4_10UnderscoreESZ_SZ_EEEEENS4_13SM90_TMA_LOADENS4_14ComposedLayoutINS4_7SwizzleILi3ELi4ELi3EEENS4_18smem_ptr_flag_bitsILi16EEENST_INS5_IJSG_NSA_ILi8EEEEEENS5_IJSB_SG_EEEEEEEvNS4_8identityES12_S1C_vS1D_EENS_8epilogue10collective6detail29Sm90TmaWarpSpecializedAdapterINS1G_15DefaultEpilogueISI_NS5_IJlSB_lEEES1K_NS1F_6thread17LinearCombinationISI_Li1EffLNS1L_9ScaleType4KindE0ELNS_15FloatRoundStyleE2ESI_EENS1_15EpilogueDefaultEEEEEvvEEEEvNT_6ParamsE)
	.align		4
        /*000c*/ 	.word	index@(__assertfail)
	.align		4
        /*0010*/ 	.word	0x00000000
	.align		4
        /*0014*/ 	.word	0xfffffffe
	.align		4
        /*0018*/ 	.word	0x00000000
	.align		4
        /*001c*/ 	.word	0xfffffffd
	.align		4
        /*0020*/ 	.word	0x00000000
	.align		4
        /*0024*/ 	.word	0xfffffffc


//--------------------- .nv.constant4             --------------------------
	.section	.nv.constant4,"a",@progbits
	.align	8
	.align		8
.nv.constant4:
        /*0000*/ 	.dword	__assertfail
	.align		8
        /*0008*/ 	.dword	__unnamed_1
	.align		8
        /*0010*/ 	.dword	_ZN40_INTERNAL_980f5be7_4_k_cu_17a848df_314894cuda3std3__45__cpo5beginE
	.align		8
        /*0018*/ 	.dword	_ZN40_INTERNAL_980f5be7_4_k_cu_17a848df_314894cuda3std3__45__cpo3endE
	.align		8
        /*0020*/ 	.dword	_ZN40_INTERNAL_980f5be7_4_k_cu_17a848df_314894cuda3std3__45__cpo6cbeginE
	.align		8
        /*0028*/ 	.dword	_ZN40_INTERNAL_980f5be7_4_k_cu_17a848df_314894cuda3std3__45__cpo4cendE
	.align		8
        /*0030*/ 	.dword	_ZN40_INTERNAL_980f5be7_4_k_cu_17a848df_314894cuda3std3__442_GLOBAL__N__980f5be7_4_k_cu_17a848df_314896ignoreE
	.align		8
        /*0038*/ 	.dword	_ZN40_INTERNAL_980f5be7_4_k_cu_17a848df_314894cuda3std3__419piecewise_constructE
	.align		8
        /*0040*/ 	.dword	_ZN40_INTERNAL_980f5be7_4_k_cu_17a848df_314894cuda3std3__48in_placeE
	.align		8
        /*0048*/ 	.dword	_ZN40_INTERNAL_980f5be7_4_k_cu_17a848df_314894cuda3std6ranges3__45__cpo4swapE
	.align		8
        /*0050*/ 	.dword	_ZN40_INTERNAL_980f5be7_4_k_cu_17a848df_314894cuda3std6ranges3__45__cpo9iter_moveE
	.align		8
        /*0058*/ 	.dword	_ZN40_INTERNAL_980f5be7_4_k_cu_17a848df_314894cute7productE
	.align		8
        /*0060*/ 	.dword	_ZN40_INTERNAL_980f5be7_4_k_cu_17a848df_314894cute1_E
	.align		8
        /*0068*/ 	.dword	$str$22
	.align		8
        /*0070*/ 	.dword	$str$23


//--------------------- .text._ZN7cutlass13device_kernelINS_4gemm6kernel13GemmUniversalIN4cute5tupleIJiiiiEEENS1_10collective13CollectiveMmaINS1_34MainloopSm90TmaGmmaWarpSpecializedILi7ENS5_IJNS4_1CILi1EEESB_SB_EEENS1_35KernelTmaWarpSpecializedCooperativeEEENS5_IJNSA_ILi128EEESF_NSA_ILi64EEEEEENS_6half_tENS5_IJSB_llEEESI_SJ_NS4_8TiledMMAINS4_8MMA_AtomIJNS4_4SM904GMMA26MMA_64x128x16_F32F16F16_SSILNSN_5MajorE1ELSP_1ELNSN_7ScaleInE1ELSQ_1EEEEEENS4_6LayoutINS5_IJNSA_ILi2EEESB_SB_EEENS5_IJSB_NSA_ILi0EEESW_EEEEENS5_IJNS4_10UnderscoreESZ_SZ_EEEEENS4_13SM90_TMA_LOADENS4_14ComposedLayoutINS4_7SwizzleILi3ELi4ELi3EEENS4_18smem_ptr_flag_bitsILi16EEENST_INS5_IJSG_NSA_ILi8EEEEEENS5_IJSB_SG_EEEEEEEvNS4_8identityES12_S1C_vS1D_EENS_8epilogue10collective6detail29Sm90TmaWarpSpecializedAdapterINS1G_15DefaultEpilogueISI_NS5_IJlSB_lEEES1K_NS1F_6thread17LinearCombinationISI_Li1EffLNS1L_9ScaleType4KindE0ELNS_15FloatRoundStyleE2ESI_EENS1_15EpilogueDefaultEEEEEvvEEEEvNT_6ParamsE --------------------------
	.section	.text._ZN7cutlass13device_kernelINS_4gemm6kernel13GemmUniversalIN4cute5tupleIJiiiiEEENS1_10collective13CollectiveMmaINS1_34MainloopSm90TmaGmmaWarpSpecializedILi7ENS5_IJNS4_1CILi1EEESB_SB_EEENS1_35KernelTmaWarpSpecializedCooperativeEEENS5_IJNSA_ILi128EEESF_NSA_ILi64EEEEEENS_6half_tENS5_IJSB_llEEESI_SJ_NS4_8TiledMMAINS4_8MMA_AtomIJNS4_4SM904GMMA26MMA_64x128x16_F32F16F16_SSILNSN_5MajorE1ELSP_1ELNSN_7ScaleInE1ELSQ_1EEEEEENS4_6LayoutINS5_IJNSA_ILi2EEESB_SB_EEENS5_IJSB_NSA_ILi0EEESW_EEEEENS5_IJNS4_10UnderscoreESZ_SZ_EEEEENS4_13SM90_TMA_LOADENS4_14ComposedLayoutINS4_7SwizzleILi3ELi4ELi3EEENS4_18smem_ptr_flag_bitsILi16EEENST_INS5_IJSG_NSA_ILi8EEEEEENS5_IJSB_SG_EEEEEEEvNS4_8identityES12_S1C_vS1D_EENS_8epilogue10collective6detail29Sm90TmaWarpSpecializedAdapterINS1G_15DefaultEpilogueISI_NS5_IJlSB_lEEES1K_NS1F_6thread17LinearCombinationISI_Li1EffLNS1L_9ScaleType4KindE0ELNS_15FloatRoundStyleE2ESI_EENS1_15EpilogueDefaultEEEEEvvEEEEvNT_6ParamsE,"ax",@progbits
	.align	128
.text._ZN7cutlass13device_kernelINS_4gemm6kernel13GemmUniversalIN4cute5tupleIJiiiiEEENS1_10collective13CollectiveMmaINS1_34MainloopSm90TmaGmmaWarpSpecializedILi7ENS5_IJNS4_1CILi1EEESB_SB_EEENS1_35KernelTmaWarpSpecializedCooperativeEEENS5_IJNSA_ILi128EEESF_NSA_ILi64EEEEEENS_6half_tENS5_IJSB_llEEESI_SJ_NS4_8TiledMMAINS4_8MMA_AtomIJNS4_4SM904GMMA26MMA_64x128x16_F32F16F16_SSILNSN_5MajorE1ELSP_1ELNSN_7ScaleInE1ELSQ_1EEEEEENS4_6LayoutINS5_IJNSA_ILi2EEESB_SB_EEENS5_IJSB_NSA_ILi0EEESW_EEEEENS5_IJNS4_10UnderscoreESZ_SZ_EEEEENS4_13SM90_TMA_LOADENS4_14ComposedLayoutINS4_7SwizzleILi3ELi4ELi3EEENS4_18smem_ptr_flag_bitsILi16EEENST_INS5_IJSG_NSA_ILi8EEEEEENS5_IJSB_SG_EEEEEEEvNS4_8identityES12_S1C_vS1D_EENS_8epilogue10collective6detail29Sm90TmaWarpSpecializedAdapterINS1G_15DefaultEpilogueISI_NS5_IJlSB_lEEES1K_NS1F_6thread17LinearCombinationISI_Li1EffLNS1L_9ScaleType4KindE0ELNS_15FloatRoundStyleE2ESI_EENS1_15EpilogueDefaultEEEEEvvEEEEvNT_6ParamsE:
        .type           _ZN7cutlass13device_kernelINS_4gemm6kernel13GemmUniversalIN4cute5tupleIJiiiiEEENS1_10collective13CollectiveMmaINS1_34MainloopSm90TmaGmmaWarpSpecializedILi7ENS5_IJNS4_1CILi1EEESB_SB_EEENS1_35KernelTmaWarpSpecializedCooperativeEEENS5_IJNSA_ILi128EEESF_NSA_ILi64EEEEEENS_6half_tENS5_IJSB_llEEESI_SJ_NS4_8TiledMMAINS4_8MMA_AtomIJNS4_4SM904GMMA26MMA_64x128x16_F32F16F16_SSILNSN_5MajorE1ELSP_1ELNSN_7ScaleInE1ELSQ_1EEEEEENS4_6LayoutINS5_IJNSA_ILi2EEESB_SB_EEENS5_IJSB_NSA_ILi0EEESW_EEEEENS5_IJNS4_10UnderscoreESZ_SZ_EEEEENS4_13SM90_TMA_LOADENS4_14ComposedLayoutINS4_7SwizzleILi3ELi4ELi3EEENS4_18smem_ptr_flag_bitsILi16EEENST_INS5_IJSG_NSA_ILi8EEEEEENS5_IJSB_SG_EEEEEEEvNS4_8identityES12_S1C_vS1D_EENS_8epilogue10collective6detail29Sm90TmaWarpSpecializedAdapterINS1G_15DefaultEpilogueISI_NS5_IJlSB_lEEES1K_NS1F_6thread17LinearCombinationISI_Li1EffLNS1L_9ScaleType4KindE0ELNS_15FloatRoundStyleE2ESI_EENS1_15EpilogueDefaultEEEEEvvEEEEvNT_6ParamsE,@function
        .size           _ZN7cutlass13device_kernelINS_4gemm6kernel13GemmUniversalIN4cute5tupleIJiiiiEEENS1_10collective13CollectiveMmaINS1_34MainloopSm90TmaGmmaWarpSpecializedILi7ENS5_IJNS4_1CILi1EEESB_SB_EEENS1_35KernelTmaWarpSpecializedCooperativeEEENS5_IJNSA_ILi128EEESF_NSA_ILi64EEEEEENS_6half_tENS5_IJSB_llEEESI_SJ_NS4_8TiledMMAINS4_8MMA_AtomIJNS4_4SM904GMMA26MMA_64x128x16_F32F16F16_SSILNSN_5MajorE1ELSP_1ELNSN_7ScaleInE1ELSQ_1EEEEEENS4_6LayoutINS5_IJNSA_ILi2EEESB_SB_EEENS5_IJSB_NSA_ILi0EEESW_EEEEENS5_IJNS4_10UnderscoreESZ_SZ_EEEEENS4_13SM90_TMA_LOADENS4_14ComposedLayoutINS4_7SwizzleILi3ELi4ELi3EEENS4_18smem_ptr_flag_bitsILi16EEENST_INS5_IJSG_NSA_ILi8EEEEEENS5_IJSB_SG_EEEEEEEvNS4_8identityES12_S1C_vS1D_EENS_8epilogue10collective6detail29Sm90TmaWarpSpecializedAdapterINS1G_15DefaultEpilogueISI_NS5_IJlSB_lEEES1K_NS1F_6thread17LinearCombinationISI_Li1EffLNS1L_9ScaleType4KindE0ELNS_15FloatRoundStyleE2ESI_EENS1_15EpilogueDefaultEEEEEvvEEEEvNT_6ParamsE,(.L_x_200 - _ZN7cutlass13device_kernelINS_4gemm6kernel13GemmUniversalIN4cute5tupleIJiiiiEEENS1_10collective13CollectiveMmaINS1_34MainloopSm90TmaGmmaWarpSpecializedILi7ENS5_IJNS4_1CILi1EEESB_SB_EEENS1_35KernelTmaWarpSpecializedCooperativeEEENS5_IJNSA_ILi128EEESF_NSA_ILi64EEEEEENS_6half_tENS5_IJSB_llEEESI_SJ_NS4_8TiledMMAINS4_8MMA_AtomIJNS4_4SM904GMMA26MMA_64x128x16_F32F16F16_SSILNSN_5MajorE1ELSP_1ELNSN_7ScaleInE1ELSQ_1EEEEEENS4_6LayoutINS5_IJNSA_ILi2EEESB_SB_EEENS5_IJSB_NSA_ILi0EEESW_EEEEENS5_IJNS4_10UnderscoreESZ_SZ_EEEEENS4_13SM90_TMA_LOADENS4_14ComposedLayoutINS4_7SwizzleILi3ELi4ELi3EEENS4_18smem_ptr_flag_bitsILi16EEENST_INS5_IJSG_NSA_ILi8EEEEEENS5_IJSB_SG_EEEEEEEvNS4_8identityES12_S1C_vS1D_EENS_8epilogue10collective6detail29Sm90TmaWarpSpecializedAdapterINS1G_15DefaultEpilogueISI_NS5_IJlSB_lEEES1K_NS1F_6thread17LinearCombinationISI_Li1EffLNS1L_9ScaleType4KindE0ELNS_15FloatRoundStyleE2ESI_EENS1_15EpilogueDefaultEEEEEvvEEEEvNT_6ParamsE)
        .other          _ZN7cutlass13device_kernelINS_4gemm6kernel13GemmUniversalIN4cute5tupleIJiiiiEEENS1_10collective13CollectiveMmaINS1_34MainloopSm90TmaGmmaWarpSpecializedILi7ENS5_IJNS4_1CILi1EEESB_SB_EEENS1_35KernelTmaWarpSpecializedCooperativeEEENS5_IJNSA_ILi128EEESF_NSA_ILi64EEEEEENS_6half_tENS5_IJSB_llEEESI_SJ_NS4_8TiledMMAINS4_8MMA_AtomIJNS4_4SM904GMMA26MMA_64x128x16_F32F16F16_SSILNSN_5MajorE1ELSP_1ELNSN_7ScaleInE1ELSQ_1EEEEEENS4_6LayoutINS5_IJNSA_ILi2EEESB_SB_EEENS5_IJSB_NSA_ILi0EEESW_EEEEENS5_IJNS4_10UnderscoreESZ_SZ_EEEEENS4_13SM90_TMA_LOADENS4_14ComposedLayoutINS4_7SwizzleILi3ELi4ELi3EEENS4_18smem_ptr_flag_bitsILi16EEENST_INS5_IJSG_NSA_ILi8EEEEEENS5_IJSB_SG_EEEEEEEvNS4_8identityES12_S1C_vS1D_EENS_8epilogue10collective6detail29Sm90TmaWarpSpecializedAdapterINS1G_15DefaultEpilogueISI_NS5_IJlSB_lEEES1K_NS1F_6thread17LinearCombinationISI_Li1EffLNS1L_9ScaleType4KindE0ELNS_15FloatRoundStyleE2ESI_EENS1_15EpilogueDefaultEEEEEvvEEEEvNT_6ParamsE,@"STO_CUDA_ENTRY STV_DEFAULT"
_ZN7cutlass13device_kernelINS_4gemm6kernel13GemmUniversalIN4cute5tupleIJiiiiEEENS1_10collective13CollectiveMmaINS1_34MainloopSm90TmaGmmaWarpSpecializedILi7ENS5_IJNS4_1CILi1EEESB_SB_EEENS1_35KernelTmaWarpSpecializedCooperativeEEENS5_IJNSA_ILi128EEESF_NSA_ILi64EEEEEENS_6half_tENS5_IJSB_llEEESI_SJ_NS4_8TiledMMAINS4_8MMA_AtomIJNS4_4SM904GMMA26MMA_64x128x16_F32F16F16_SSILNSN_5MajorE1ELSP_1ELNSN_7ScaleInE1ELSQ_1EEEEEENS4_6LayoutINS5_IJNSA_ILi2EEESB_SB_EEENS5_IJSB_NSA_ILi0EEESW_EEEEENS5_IJNS4_10UnderscoreESZ_SZ_EEEEENS4_13SM90_TMA_LOADENS4_14ComposedLayoutINS4_7SwizzleILi3ELi4ELi3EEENS4_18smem_ptr_flag_bitsILi16EEENST_INS5_IJSG_NSA_ILi8EEEEEENS5_IJSB_SG_EEEEEEEvNS4_8identityES12_S1C_vS1D_EENS_8epilogue10collective6detail29Sm90TmaWarpSpecializedAdapterINS1G_15DefaultEpilogueISI_NS5_IJlSB_lEEES1K_NS1F_6thread17LinearCombinationISI_Li1EffLNS1L_9ScaleType4KindE0ELNS_15FloatRoundStyleE2ESI_EENS1_15EpilogueDefaultEEEEEvvEEEEvNT_6ParamsE:
[----:B------:R-:W0:Y:S01]  /*0000*/  LDC R1, c[0x0][0x28] ;  /* 0x00000a00ff017b82 */ /* 0x000e220000000800 */
[----:B------:R-:W1:Y:S01]  /*0010*/  S2R R3, SR_TID.X ;  /* 0x0000000000037919 */ /* 0x000e620000002100 */
[----:B------:R-:W-:Y:S01]  /*0020*/  ELECT P0, URZ, PT ;  /* 0x00000000003f782f */ /* 0x000fe20003800000 */
[----:B------:R-:W-:Y:S01]  /*0030*/  BSSY B0, `(.L_x_0) ;  /* 0x000000f000007945 */ /* 0x000fe20003800000 */
[--C-:B-1----:R-:W-:Y:S02]  /*0040*/  SHF.R.U32.HI R0, RZ, 0x5, R3.reuse ;  /* 0x00000005ff007819 */ /* 0x102fe40000011603 */
[----:B------:R-:W-:-:S03]  /*0050*/  SHF.R.U32.HI R14, RZ, 0x7, R3 ;  /* 0x00000007ff0e7819 */ /* 0x000fc60000011603 */
[----:B------:R-:W1:Y:S04]  /*0060*/  SHFL.IDX PT, R4, R0, RZ, 0x1f ;  /* 0x00001fff00047589 */ /* 0x000e6800000e0000 */
[----:B------:R2:W3:Y:S01]  /*0070*/  SHFL.IDX PT, R10, R14, RZ, 0x1f ;  /* 0x00001fff0e0a7589 */ /* 0x0004e200000e0000 */
[----:B-1----:R-:W-:-:S13]  /*0080*/  ISETP.NE.OR P0, PT, R4, RZ, !P0 ;  /* 0x000000ff0400720c */ /* 0x002fda0004705670 */
[----:B0-23--:R-:W-:Y:S05]  /*0090*/  @P0 BRA `(.L_x_1) ;  /* 0x0000000000200947 */ /* 0x00dfea0003800000 */
[----:B------:R-:W-:Y:S02]  /*00a0*/  ULDC.64 UR4, c[0x0][0x198] ;  /* 0x0000660000047ab9 */ /* 0x000fe40000000a00 */
[----:B------:R-:W-:Y:S02]  /*00b0*/  UIADD3 UR6, UP0, UR4, 0xf0, URZ ;  /* 0x000000f004067890 */ /* 0x000fe4000ff1e03f */
[----:B------:R-:W-:Y:S02]  /*00c0*/  UIADD3 UR4, UP1, UR4, 0x1f0, URZ ;  /* 0x000001f004047890 */ /* 0x000fe4000ff3e03f */
[----:B------:R-:W-:Y:S02]  /*00d0*/  UIADD3.X UR7, URZ, UR5, URZ, UP0, !UPT ;  /* 0x000000053f077290 */ /* 0x000fe400087fe43f */
[----:B------:R-:W-:-:S07]  /*00e0*/  UIADD3.X UR5, URZ, UR5, URZ, UP1, !UPT ;  /* 0x000000053f057290 */ /* 0x000fce0008ffe43f */
[----:B------:R0:W-:Y:S02]  /*00f0*/  UTMACCTL.PF [UR6] ;  /* 0x00000000060079b9 */ /* 0x0001e40008040000 */
[----:B------:R0:W-:Y:S02]  /*0100*/  UTMACCTL.PF [UR4] ;  /* 0x00000000040079b9 */ /* 0x0001e40008040000 */
[----:B0-----:R-:W-:Y:S01]  /*0110*/  NOP ;  /* 0x0000000000007918 */ /* 0x001fe20000000000 */
.L_x_1:
[----:B------:R-:W-:Y:S05]  /*0120*/  BSYNC B0 ;  /* 0x0000000000007941 */ /* 0x000fea0003800000 */
.L_x_0:
[----:B------:R-:W0:Y:S02]  /*0130*/  SHFL.IDX PT, R2, R0, RZ, 0x1f ;  /* 0x00001fff00027589 */ /* 0x000e2400000e0000 */
[----:B0-----:R-:W-:-:S13]  /*0140*/  ISETP.NE.AND P0, PT, R2, RZ, PT ;  /* 0x000000ff0200720c */ /* 0x001fda0003f05270 */
[----:B------:R-:W-:Y:S05]  /*0150*/  @P0 BRA `(.L_x_2) ;  /* 0x0000000000700947 */ /* 0x000fea0003800000 */
[----:B------:R-:W0:Y:S01]  /*0160*/  S2UR UR8, SR_CgaCtaId ;  /* 0x00000000000879c3 */ /* 0x000e220000008800 */
[----:B------:R-:W-:Y:S01]  /*0170*/  UMOV UR4, 0x400 ;  /* 0x0000040000047882 */ /* 0x000fe20000000000 */
[----:B------:R-:W-:Y:S01]  /*0180*/  UMOV UR5, 0x1 ;  /* 0x0000000100057882 */ /* 0x000fe20000000000 */
[----:B------:R-:W-:Y:S01]  /*0190*/  UMOV UR6, 0x100 ;  /* 0x0000010000067882 */ /* 0x000fe20000000000 */
[----:B------:R-:W-:Y:S01]  /*01a0*/  ELECT P0, URZ, PT ;  /* 0x00000000003f782f */ /* 0x000fe20003800000 */
[----:B------:R-:W-:-:S04]  /*01b0*/  UIADD3 UR6, -UR6, 0x100000, URZ ;  /* 0x0010000006067890 */ /* 0x000fc8000fffe13f */
[----:B------:R-:W-:Y:S02]  /*01c0*/  USHF.L.U32 UR7, UR6, 0xb, URZ ;  /* 0x0000000b06077899 */ /* 0x000fe4000800063f */
[----:B------:R-:W-:Y:S02]  /*01d0*/  USHF.L.U32 UR6, UR6, 0x1, URZ ;  /* 0x0000000106067899 */ /* 0x000fe4000800063f */
[----:B0-----:R-:W-:Y:S02]  /*01e0*/  ULEA UR8, UR8, UR4, 0x18 ;  /* 0x0000000408087291 */ /* 0x001fe4000f8ec03f */
[----:B------:R-:W-:-:S04]  /*01f0*/  UIADD3 UR4, -UR5, 0x100000, URZ ;  /* 0x0010000005047890 */ /* 0x000fc8000fffe13f */
[----:B------:R-:W-:Y:S02]  /*0200*/  USHF.L.U32 UR5, UR4, 0xb, URZ ;  /* 0x0000000b04057899 */ /* 0x000fe4000800063f */
[----:B------:R-:W-:Y:S01]  /*0210*/  USHF.L.U32 UR4, UR4, 0x1, URZ ;  /* 0x0000000104047899 */ /* 0x000fe2000800063f */
[----:B------:R-:W0:Y:S11]  /*0220*/  FENCE.VIEW.ASYNC.S ;  /* 0x00000000000073c6 */ /* 0x000e360000000000 */
[----:B0-----:R0:W1:Y:S01]  /*0230*/  SYNCS.EXCH.64 URZ, [UR8], UR4 ;  /* 0x00000004083f75b2 */ /* 0x0010620008000100 */
[----:B------:R0:W2:Y:S01]  /*0240*/  SYNCS.EXCH.64 URZ, [UR8+0x38], UR6 ;  /* 0x00003806083f75b2 */ /* 0x0000a20008000100 */
[----:B------:R0:W3:Y:S01]  /*0250*/  SYNCS.EXCH.64 URZ, [UR8+0x8], UR4 ;  /* 0x00000804083f75b2 */ /* 0x0000e20008000100 */
[----:B------:R0:W4:Y:S01]  /*0260*/  SYNCS.EXCH.64 URZ, [UR8+0x40], UR6 ;  /* 0x00004006083f75b2 */ /* 0x0001220008000100 */
[----:B------:R0:W0:Y:S01]  /*0270*/  SYNCS.EXCH.64 URZ, [UR8+0x10], UR4 ;  /* 0x00001004083f75b2 */ /* 0x0000220008000100 */
        /* <DEDUP_REMOVED lines=9> */
[----:B------:R-:W-:Y:S01]  /*0310*/  NOP ;  /* 0x0000000000007918 */ /* 0x000fe20000000000 */
.L_x_2:
[----:B------:R-:W5:Y:S01]  /*0320*/  SHFL.IDX PT, R0, R0, RZ, 0x1f ;  /* 0x00001fff00007589 */ /* 0x000f6200000e0000 */
[----:B------:R-:W-:Y:S01]  /*0330*/  ELECT P0, URZ, PT ;  /* 0x00000000003f782f */ /* 0x000fe20003800000 */
[----:B------:R-:W1:Y:S01]  /*0340*/  LDC R2, c[0x0][0x65c] ;  /* 0x00019700ff027b82 */ /* 0x000e620000000800 */
[----:B------:R-:W-:Y:S01]  /*0350*/  SHF.R.S32.HI R7, RZ, 0x1f, R4 ;  /* 0x0000001fff077819 */ /* 0x000fe20000011404 */
[----:B------:R-:W2:Y:S01]  /*0360*/  S2R R5, SR_CTAID.Y ;  /* 0x0000000000057919 */ /* 0x000ea20000002600 */
[----:B0-----:R-:W-:Y:S01]  /*0370*/  UMOV UR4, 0x20 ;  /* 0x0000002000047882 */ /* 0x001fe20000000000 */
[----:B------:R-:W-:Y:S01]  /*0380*/  NOP ;  /* 0x0000000000007918 */ /* 0x000fe20000000000 */
[----:B------:R-:W-:Y:S01]  /*0390*/  LEA.HI R7, R7, R4, RZ, 0x2 ;  /* 0x0000000407077211 */ /* 0x000fe200078f10ff */
[----:B------:R-:W0:Y:S01]  /*03a0*/  S2R R6, SR_CTAID.X ;  /* 0x0000000000067919 */ /* 0x000e220000002500 */
[----:B------:R-:W-:Y:S01]  /*03b0*/  ISETP.NE.AND P2, PT, R10, RZ, PT ;  /* 0x000000ff0a00720c */ /* 0x000fe20003f45270 */
[----:B------:R-:W-:Y:S01]  /*03c0*/  NOP ;  /* 0x0000000000007918 */ /* 0x000fe20000000000 */
[----:B------:R-:W-:-:S02]  /*03d0*/  LOP3.LUT R7, R7, 0xfffffffc, RZ, 0xc0, !PT ;  /* 0xfffffffc07077812 */ /* 0x000fc400078ec0ff */
[----:B-----5:R-:W-:Y:S02]  /*03e0*/  ISETP.NE.OR P0, PT, R0, RZ, !P0 ;  /* 0x000000ff0000720c */ /* 0x020fe40004705670 */
[----:B-1----:R-:W-:-:S04]  /*03f0*/  ISETP.NE.AND P3, PT, R2, 0x1, PT ;  /* 0x000000010200780c */ /* 0x002fc80003f65270 */
[----:B------:R-:W-:Y:S01]  /*0400*/  P2R R0, PR, RZ, 0x8 ;  /* 0x00000008ff007803 */ /* 0x000fe20000000000 */
[----:B------:R-:W-:Y:S01]  /*0410*/  IMAD.IADD R0, R4, 0x1, -R7 ;  /* 0x0000000104007824 */ /* 0x000fe200078e0a07 */
[----:B------:R-:W-:Y:S01]  /*0420*/  LOP3.LUT R4, R3, 0x7f, RZ, 0xc0, !PT ;  /* 0x0000007f03047812 */ /* 0x000fe200078ec0ff */
[----:B------:R-:W-:-:S03]  /*0430*/  IMAD.MOV.U32 R7, RZ, RZ, RZ ;  /* 0x000000ffff077224 */ /* 0x000fc600078e00ff */
[----:B------:R-:W-:Y:S01]  /*0440*/  ISETP.NE.AND P1, PT, R0, 0x3, PT ;  /* 0x000000030000780c */ /* 0x000fe20003f25270 */
[----:B------:R-:W-:Y:S01]  /*0450*/  VOTEU.ALL UP0, P0 ;  /* 0x00000000003f7886 */ /* 0x000fe20000000000 */
[----:B------:R-:W-:Y:S01]  /*0460*/  VOTEU.ALL UP1, P0 ;  /* 0x00000000003f7886 */ /* 0x000fe20000020000 */
[----:B------:R-:W0:Y:S01]  /*0470*/  @P3 LDC R17, c[0x0][0x10] ;  /* 0x00000400ff113b82 */ /* 0x000e220000000800 */
[----:B--2---:R-:W-:Y:S02]  /*0480*/  @P3 IMAD.MOV.U32 R8, RZ, RZ, R5 ;  /* 0x000000ffff083224 */ /* 0x004fe400078e0005 */
[----:B------:R-:W-:Y:S01]  /*0490*/  @!UP0 UMOV UR6, 0x400 ;  /* 0x0000040000068882 */ /* 0x000fe20000000000 */
[----:B------:R-:W-:-:S04]  /*04a0*/  @!UP0 UIADD3 UR4, -UR4, 0x100000, URZ ;  /* 0x0010000004048890 */ /* 0x000fc8000fffe13f */
[----:B------:R-:W-:Y:S02]  /*04b0*/  @!UP0 USHF.L.U32 UR5, UR4, 0xb, URZ ;  /* 0x0000000b04058899 */ /* 0x000fe4000800063f */
[----:B------:R-:W-:Y:S01]  /*04c0*/  @!UP0 USHF.L.U32 UR4, UR4, 0x1, URZ ;  /* 0x0000000104048899 */ /* 0x000fe2000800063f */
[----:B------:R-:W-:Y:S01]  /*04d0*/  @P3 IMAD.MOV.U32 R9, RZ, RZ, RZ ;  /* 0x000000ffff093224 */ /* 0x000fe200078e00ff */
[----:B------:R-:W1:Y:S08]  /*04e0*/  @!UP0 S2UR UR7, SR_CgaCtaId ;  /* 0x00000000000789c3 */ /* 0x000e700000008800 */
[----:B------:R-:W2:Y:S01]  /*04f0*/  @!P3 LDC R11, c[0x0][0xc] ;  /* 0x00000300ff0bbb82 */ /* 0x000ea20000000800 */
[----:B0-----:R-:W-:Y:S01]  /*0500*/  @P3 IMAD.WIDE.U32 R16, R6, R17, R8 ;  /* 0x0000001106103225 */ /* 0x001fe200078e0008 */
[----:B-1----:R-:W-:Y:S01]  /*0510*/  @!UP0 ULEA UR8, UR7, UR6, 0x18 ;  /* 0x0000000607088291 */ /* 0x002fe2000f8ec03f */
[----:B------:R-:W-:-:S02]  /*0520*/  VOTEU.ALL UP0, P0 ;  /* 0x00000000003f7886 */ /* 0x000fc40000000000 */
[----:B------:R-:W-:Y:S01]  /*0530*/  ULDC UR6, c[0x0][0xc] ;  /* 0x0000030000067ab9 */ /* 0x000fe20000000800 */
[----:B------:R-:W-:Y:S01]  /*0540*/  ISETP.EQ.OR P0, PT, R0, RZ, !P1 ;  /* 0x000000ff0000720c */ /* 0x000fe20004f02670 */
[----:B------:R-:W-:-:S03]  /*0550*/  ULDC UR7, c[0x0][0x10] ;  /* 0x0000040000077ab9 */ /* 0x000fc60000000800 */
[C---:B------:R-:W-:Y:S01]  /*0560*/  ISETP.EQ.AND P0, PT, R10.reuse, RZ, P0 ;  /* 0x000000ff0a00720c */ /* 0x040fe20000702270 */
[----:B------:R-:W-:Y:S02]  /*0570*/  VIADD R10, R10, 0xffffffff ;  /* 0xffffffff0a0a7836 */ /* 0x000fe40000000000 */
[----:B--2---:R-:W-:Y:S01]  /*0580*/  @!P3 IMAD.WIDE.U32 R8, R11, R5, R6 ;  /* 0x000000050b08b225 */ /* 0x004fe200078e0006 */
[----:B------:R-:W0:Y:S02]  /*0590*/  FENCE.VIEW.ASYNC.S ;  /* 0x00000000000073c6 */ /* 0x000e240000000000 */
[----:B0-----:R-:W3:Y:S01]  /*05a0*/  @!UP0 SYNCS.EXCH.64 URZ, [UR8+0x80], UR4 ;  /* 0x00008004083f85b2 */ /* 0x001ee20008000100 */
[----:B------:R-:W-:Y:S01]  /*05b0*/  SEL R18, RZ, 0x1, !P0 ;  /* 0x00000001ff127807 */ /* 0x000fe20004000000 */
[----:B------:R-:W-:Y:S01]  /*05c0*/  @P3 IMAD.MOV.U32 R11, RZ, RZ, RZ ;  /* 0x000000ffff0b3224 */ /* 0x000fe200078e00ff */
[----:B------:R-:W-:Y:S01]  /*05d0*/  ISETP.GE.U32.AND P1, PT, R10, 0x2, PT ;  /* 0x000000020a00780c */ /* 0x000fe20003f26070 */
[----:B------:R-:W-:-:S02]  /*05e0*/  @!P3 IMAD.MOV.U32 R16, RZ, RZ, R8 ;  /* 0x000000ffff10b224 */ /* 0x000fc400078e0008 */
[----:B------:R-:W-:Y:S01]  /*05f0*/  @P3 IMAD.IADD R17, R17, 0x1, R11 ;  /* 0x0000000111113824 */ /* 0x000fe200078e020b */
[----:B------:R-:W-:Y:S01]  /*0600*/  SEL R18, R18, 0x2, P1 ;  /* 0x0000000212127807 */ /* 0x000fe20000800000 */
[----:B------:R-:W-:Y:S01]  /*0610*/  @!P3 IMAD.MOV.U32 R17, RZ, RZ, R9 ;  /* 0x000000ffff11b224 */ /* 0x000fe200078e0009 */
[----:B------:R0:W3:Y:S01]  /*0620*/  @!UP1 SYNCS.EXCH.64 URZ, [UR8+0x88], UR4 ;  /* 0x00008804083f95b2 */ /* 0x0000e20008000100 */
[----:B------:R-:W-:Y:S01]  /*0630*/  NOP ;  /* 0x0000000000007918 */ /* 0x000fe20000000000 */
[----:B0-----:R-:W-:-:S03]  /*0640*/  UIMAD.WIDE.U32 UR4, UR6, UR7, URZ ;  /* 0x00000007060472a5 */ /* 0x001fc6000f8e003f */
[----:B------:R-:W-:Y:S02]  /*0650*/  ULDC UR6, c[0x0][0x14] ;  /* 0x0000050000067ab9 */ /* 0x000fe40000000800 */
[----:B------:R-:W-:Y:S02]  /*0660*/  UIMAD.WIDE.U32 UR36, UR4, UR6, URZ ;  /* 0x00000006042472a5 */ /* 0x000fe4000f8e003f */
[----:B------:R-:W-:-:S04]  /*0670*/  UIMAD UR42, UR5, UR6, URZ ;  /* 0x00000006052a72a4 */ /* 0x000fc8000f8e023f */
[----:B------:R-:W-:Y:S01]  /*0680*/  UIADD3 UR42, UR37, UR42, URZ ;  /* 0x0000002a252a7290 */ /* 0x000fe2000fffe03f */
[----:B---34-:R-:W-:Y:S06]  /*0690*/  BAR.SYNC.DEFER_BLOCKING 0x0 ;  /* 0x0000000000007b1d */ /* 0x018fec0000010000 */
[----:B------:R-:W-:Y:S05]  /*06a0*/  @!P2 BRA `(.L_x_3) ;  /* 0x0000005c00c4a947 */ /* 0x000fea0003800000 */
[----:B------:R-:W-:-:S13]  /*06b0*/  ISETP.GT.U32.AND P0, PT, R10, 0x1, PT ;  /* 0x000000010a00780c */ /* 0x000fda0003f04070 */
[----:B------:R-:W-:Y:S05]  /*06c0*/  @P0 EXIT ;  /* 0x000000000000094d */ /* 0x000fea0003800000 */
[----:B------:R-:W-:Y:S01]  /*06d0*/  ULDC.64 UR4, c[0x0][0x650] ;  /* 0x0001940000047ab9 */ /* 0x000fe20000000a00 */
[----:B------:R-:W-:Y:S01]  /*06e0*/  PRMT R0, RZ, 0x7610, R0 ;  /* 0x00007610ff007816 */ /* 0x000fe20000000000 */
[----:B------:R-:W-:Y:S01]  /*06f0*/  IMAD.MOV.U32 R101, RZ, RZ, -0x1 ;  /* 0xffffffffff657424 */ /* 0x000fe200078e00ff */
[----:B------:R-:W-:Y:S01]  /*0700*/  ISETP.GE.U32.AND P0, PT, R16, UR4, PT ;  /* 0x0000000410007c0c */ /* 0x000fe2000bf06070 */
[----:B------:R-:W-:Y:S02]  /*0710*/  IMAD.MOV.U32 R100, RZ, RZ, -0x1 ;  /* 0xffffffffff647424 */ /* 0x000fe400078e00ff */
[----:B------:R-:W-:Y:S01]  /*0720*/  IMAD.MOV.U32 R99, RZ, RZ, -0x1 ;  /* 0xffffffffff637424 */ /* 0x000fe200078e00ff */
[----:B------:R-:W-:-:S13]  /*0730*/  ISETP.GE.U32.AND.EX P0, PT, R17, UR5, PT, P0 ;  /* 0x0000000511007c0c */ /* 0x000fda000bf06100 */
[----:B------:R-:W-:Y:S05]  /*0740*/  @P0 BRA `(.L_x_4) ;  /* 0x0000000400540947 */ /* 0x000fea0003800000 */
[----:B------:R-:W0:Y:S01]  /*0750*/  LDC.64 R20, c[0x0][0x628] ;  /* 0x00018a00ff147b82 */ /* 0x000e220000000a00 */
[----:B------:R-:W-:Y:S02]  /*0760*/  IMAD.MOV.U32 R8, RZ, RZ, R16 ;  /* 0x000000ffff087224 */ /* 0x000fe400078e0010 */
[----:B------:R-:W-:-:S05]  /*0770*/  IMAD.MOV.U32 R9, RZ, RZ, R17 ;  /* 0x000000ffff097224 */ /* 0x000fca00078e0011 */
[----:B------:R-:W1:Y:S08]  /*0780*/  LDC R0, c[0x0][0x630] ;  /* 0x00018c00ff007b82 */ /* 0x000e700000000800 */
[----:B------:R-:W2:Y:S01]  /*0790*/  LDC.64 R22, c[0x0][0x620] ;  /* 0x00018800ff167b82 */ /* 0x000ea20000000a00 */
[----:B0-----:R-:W-:-:S04]  /*07a0*/  ISETP.NE.U32.AND P0, PT, R20, RZ, PT ;  /* 0x000000ff1400720c */ /* 0x001fc80003f05070 */
[----:B------:R-:W-:-:S13]  /*07b0*/  ISETP.NE.AND.EX P0, PT, R21, RZ, PT, P0 ;  /* 0x000000ff1500720c */ /* 0x000fda0003f05300 */
[----:B-12---:R-:W-:Y:S05]  /*07c0*/  @!P0 BRA `(.L_x_5) ;  /* 0x0000000000288947 */ /* 0x006fea0003800000 */
[----:B------:R-:W0:Y:S02]  /*07d0*/  LDC R13, c[0x0][0x634] ;  /* 0x00018d00ff0d7b82 */ /* 0x000e240000000800 */
[----:B0-----:R-:W-:-:S05]  /*07e0*/  IADD3 R13, P0, R16, R13, RZ ;  /* 0x0000000d100d7210 */ /* 0x001fca0007f1e0ff */
[----:B------:R-:W-:-:S04]  /*07f0*/  IMAD.X R15, RZ, RZ, R17, P0 ;  /* 0x000000ffff0f7224 */ /* 0x000fc800000e0611 */
[----:B------:R-:W-:-:S04]  /*0800*/  IMAD.WIDE.U32 R8, R15, R20, RZ ;  /* 0x000000140f087225 */ /* 0x000fc800078e00ff */
[----:B------:R-:W-:-:S04]  /*0810*/  IMAD.WIDE.U32 R10, P0, R13, R21, R8 ;  /* 0x000000150d0a7225 */ /* 0x000fc80007800008 */
[----:B------:R-:W-:-:S04]  /*0820*/  IMAD.WIDE.U32 R8, R13, R20, RZ ;  /* 0x000000140d087225 */ /* 0x000fc800078e00ff */
[----:B------:R-:W-:Y:S01]  /*0830*/  IMAD.X R13, RZ, RZ, RZ, P0 ;  /* 0x000000ffff0d7224 */ /* 0x000fe200000e06ff */
[----:B------:R-:W-:Y:S01]  /*0840*/  IADD3 RZ, P0, R9, R10, RZ ;  /* 0x0000000a09ff7210 */ /* 0x000fe20007f1e0ff */
[----:B------:R-:W-:-:S04]  /*0850*/  IMAD.MOV.U32 R12, RZ, RZ, R11 ;  /* 0x000000ffff0c7224 */ /* 0x000fc800078e000b */
[----:B------:R-:W-:-:S08]  /*0860*/  IMAD.WIDE.U32.X R8, R15, R21, R12, P0 ;  /* 0x000000150f087225 */ /* 0x000fd000000e040c */
.L_x_5:
[-CC-:B------:R-:W-:Y:S01]  /*0870*/  SHF.R.U64 R99, R8, R0.reuse, R9.reuse ;  /* 0x0000000008637219 */ /* 0x180fe20000001209 */
[----:B------:R-:W0:Y:S01]  /*0880*/  LDC R12, c[0x0][0x618] ;  /* 0x00018600ff0c7b82 */ /* 0x000e220000000800 */
[----:B------:R-:W-:Y:S01]  /*0890*/  SHF.R.U32.HI R7, RZ, R0, R9 ;  /* 0x00000000ff077219 */ /* 0x000fe20000011609 */
[----:B------:R-:W-:Y:S01]  /*08a0*/  ULDC UR4, c[0x0][0x150] ;  /* 0x0000540000047ab9 */ /* 0x000fe20000000800 */
[----:B------:R-:W-:Y:S02]  /*08b0*/  IADD3 R11, P0, RZ, -R99, RZ ;  /* 0x80000063ff0b7210 */ /* 0x000fe40007f1e0ff */
[----:B------:R-:W-:-:S03]  /*08c0*/  I2FP.F32.U32 R0, R6 ;  /* 0x0000000600007245 */ /* 0x000fc60000201000 */
[----:B------:R-:W1:Y:S01]  /*08d0*/  LDC.64 R30, c[0x0][0x640] ;  /* 0x00019000ff1e7b82 */ /* 0x000e620000000a00 */
[----:B------:R-:W-:Y:S02]  /*08e0*/  IMAD.X R13, RZ, RZ, ~R7, P0 ;  /* 0x000000ffff0d7224 */ /* 0x000fe400000e0e07 */
[----:B------:R-:W-:Y:S01]  /*08f0*/  FMUL R0, R0, UR4 ;  /* 0x0000000400007c20 */ /* 0x000fe20008400000 */
[----:B------:R-:W-:Y:S01]  /*0900*/  IMAD.WIDE.U32 R8, R11, R22, R16 ;  /* 0x000000160b087225 */ /* 0x000fe200078e0010 */
[----:B------:R-:W-:-:S03]  /*0910*/  ULDC UR4, c[0x0][0x154] ;  /* 0x0000550000047ab9 */ /* 0x000fc60000000800 */
[----:B------:R-:W-:Y:S01]  /*0920*/  IMAD R10, R13, R22, RZ ;  /* 0x000000160d0a7224 */ /* 0x000fe200078e02ff */
[----:B------:R-:W2:Y:S01]  /*0930*/  LDC R7, c[0x0][0x144] ;  /* 0x00005100ff077b82 */ /* 0x000ea20000000800 */
[----:B------:R-:W3:Y:S02]  /*0940*/  F2I.U32.TRUNC.NTZ R0, R0 ;  /* 0x0000000000007305 */ /* 0x000ee4000020f000 */
[----:B------:R-:W-:-:S04]  /*0950*/  IMAD R11, R11, R23, R10 ;  /* 0x000000170b0b7224 */ /* 0x000fc800078e020a */
[----:B------:R-:W-:Y:S01]  /*0960*/  IMAD.IADD R9, R9, 0x1, R11 ;  /* 0x0000000109097824 */ /* 0x000fe200078e020b */
[----:B------:R-:W4:Y:S01]  /*0970*/  LDC R24, c[0x0][0x608] ;  /* 0x00018200ff187b82 */ /* 0x000f220000000800 */
[----:B------:R-:W-:-:S03]  /*0980*/  IMAD.MOV.U32 R11, RZ, RZ, -0x1 ;  /* 0xffffffffff0b7424 */ /* 0x000fc600078e00ff */
[-CC-:B0-----:R-:W-:Y:S02]  /*0990*/  SHF.R.U64 R22, R8, R12.reuse, R9.reuse ;  /* 0x0000000c08167219 */ /* 0x181fe40000001209 */
[----:B------:R-:W-:Y:S02]  /*09a0*/  I2FP.F32.U32 R8, R5 ;  /* 0x0000000500087245 */ /* 0x000fe40000201000 */
[----:B------:R-:W0:Y:S01]  /*09b0*/  LDC R28, c[0x0][0x658] ;  /* 0x00019600ff1c7b82 */ /* 0x000e220000000800 */
[----:B-1----:R-:W-:Y:S01]  /*09c0*/  ISETP.NE.U32.AND P0, PT, R30, RZ, PT ;  /* 0x000000ff1e00720c */ /* 0x002fe20003f05070 */
[----:B---3--:R-:W-:Y:S02]  /*09d0*/  IMAD.MOV R10, RZ, RZ, -R0 ;  /* 0x000000ffff0a7224 */ /* 0x008fe400078e0a00 */
[----:B------:R-:W-:Y:S01]  /*09e0*/  FMUL R8, R8, UR4 ;  /* 0x0000000408087c20 */ /* 0x000fe20008400000 */
[----:B------:R-:W-:Y:S02]  /*09f0*/  SHF.R.U32.HI R9, RZ, R12, R9 ;  /* 0x0000000cff097219 */ /* 0x000fe40000011609 */
[----:B------:R-:W-:Y:S01]  /*0a00*/  ISETP.NE.AND.EX P0, PT, R31, RZ, PT, P0 ;  /* 0x000000ff1f00720c */ /* 0x000fe20003f05300 */
[----:B------:R1:W3:Y:S01]  /*0a10*/  F2I.U32.TRUNC.NTZ R15, R8 ;  /* 0x00000008000f7305 */ /* 0x0002e2000020f000 */
[----:B------:R-:W1:Y:S01]  /*0a20*/  LDC R20, c[0x0][0x148] ;  /* 0x00005200ff147b82 */ /* 0x000e620000000800 */
[----:B--2---:R-:W-:-:S07]  /*0a30*/  IMAD R0, R7, R10, R6 ;  /* 0x0000000a07007224 */ /* 0x004fce00078e0206 */
[----:B------:R-:W2:Y:S01]  /*0a40*/  LDC R26, c[0x0][0x600] ;  /* 0x00018000ff1a7b82 */ /* 0x000ea20000000800 */
[-CC-:B----4-:R-:W-:Y:S02]  /*0a50*/  SHF.R.U64 R32, R22, R24.reuse, R9.reuse ;  /* 0x0000001816207219 */ /* 0x190fe40000001209 */
[----:B------:R-:W-:Y:S01]  /*0a60*/  SHF.R.U32.HI R7, RZ, R24, R9 ;  /* 0x00000018ff077219 */ /* 0x000fe20000011609 */
[----:B------:R-:W-:-:S04]  /*0a70*/  IMAD.MOV.U32 R9, RZ, RZ, 0x1 ;  /* 0x00000001ff097424 */ /* 0x000fc800078e00ff */
[----:B------:R-:W4:Y:S01]  /*0a80*/  LDC R21, c[0x0][0x648] ;  /* 0x00019200ff157b82 */ /* 0x000f220000000800 */
[-C--:B0-----:R-:W-:Y:S02]  /*0a90*/  SHF.L.U32 R6, R11, R28.reuse, RZ ;  /* 0x0000001c0b067219 */ /* 0x081fe400000006ff */
[--C-:B------:R-:W-:Y:S02]  /*0aa0*/  SHF.R.U64 R24, R32, R28, R7.reuse ;  /* 0x0000001c20187219 */ /* 0x100fe40000001207 */
[----:B------:R-:W-:Y:S02]  /*0ab0*/  LOP3.LUT R13, RZ, R6, RZ, 0x33, !PT ;  /* 0x00000006ff0d7212 */ /* 0x000fe400078e33ff */
[-C--:B------:R-:W-:Y:S01]  /*0ac0*/  SHF.R.U32.HI R7, RZ, R28.reuse, R7 ;  /* 0x0000001cff077219 */ /* 0x080fe20000011607 */
[----:B------:R-:W0:Y:S01]  /*0ad0*/  LDC R23, c[0x0][0x638] ;  /* 0x00018e00ff177b82 */ /* 0x000e220000000800 */
[----:B------:R-:W-:Y:S01]  /*0ae0*/  SHF.L.U32 R12, R9, R28, RZ ;  /* 0x0000001c090c7219 */ /* 0x000fe200000006ff */
[----:B------:R-:W-:-:S06]  /*0af0*/  IMAD.MOV.U32 R6, RZ, RZ, R24 ;  /* 0x000000ffff067224 */ /* 0x000fcc00078e0018 */
[----:B------:R-:W0:Y:S01]  /*0b00*/  LDC R101, c[0x0][0x610] ;  /* 0x00018400ff657b82 */ /* 0x000e220000000800 */
[----:B-1-3--:R-:W-:Y:S05]  /*0b10*/  @!P0 BRA `(.L_x_6) ;  /* 0x0000000000288947 */ /* 0x00afea0003800000 */
[----:B------:R-:W1:Y:S02]  /*0b20*/  LDC R11, c[0x0][0x64c] ;  /* 0x00019300ff0b7b82 */ /* 0x000e640000000800 */
[----:B-1----:R-:W-:-:S05]  /*0b30*/  IADD3 R11, P0, R24, R11, RZ ;  /* 0x0000000b180b7210 */ /* 0x002fca0007f1e0ff */
        /* <DEDUP_REMOVED lines=8> */
.L_x_6:
[----:B----4-:R-:W-:Y:S01]  /*0bc0*/  SHF.R.U64 R6, R6, R21, R7 ;  /* 0x0000001506067219 */ /* 0x010fe20000001207 */
[----:B--2---:R-:W-:Y:S01]  /*0bd0*/  VIADD R7, R26, 0xffffffff ;  /* 0xffffffff1a077836 */ /* 0x004fe20000000000 */
[----:B------:R-:W-:Y:S01]  /*0be0*/  LOP3.LUT R13, R32, R13, RZ, 0xc0, !PT ;  /* 0x0000000d200d7212 */ /* 0x000fe200078ec0ff */
[----:B------:R-:W-:Y:S02]  /*0bf0*/  IMAD.MOV R15, RZ, RZ, -R15 ;  /* 0x000000ffff0f7224 */ /* 0x000fe400078e0a0f */
[----:B------:R-:W-:Y:S02]  /*0c00*/  IMAD.MOV R8, RZ, RZ, -R6 ;  /* 0x000000ffff087224 */ /* 0x000fe400078e0a06 */
[----:B------:R-:W-:Y:S01]  /*0c10*/  IMAD R13, R12, R6, R13 ;  /* 0x000000060c0d7224 */ /* 0x000fe200078e020d */
[----:B------:R-:W-:Y:S01]  /*0c20*/  LOP3.LUT R6, R22, R7, RZ, 0xc0, !PT ;  /* 0x0000000716067212 */ /* 0x000fe200078ec0ff */
[----:B------:R-:W-:Y:S02]  /*0c30*/  @P3 IMAD R0, R20, R15, R5 ;  /* 0x0000000f14003224 */ /* 0x000fe400078e0205 */
[----:B0-----:R-:W-:-:S02]  /*0c40*/  IMAD R5, R8, R23, R24 ;  /* 0x0000001708057224 */ /* 0x001fc400078e0218 */
[----:B------:R-:W-:Y:S02]  /*0c50*/  IMAD R101, R13, R101, R0 ;  /* 0x000000650d657224 */ /* 0x000fe400078e0200 */
[----:B------:R-:W-:Y:S02]  /*0c60*/  IMAD R6, R5, R26, R6 ;  /* 0x0000001a05067224 */ /* 0x000fe400078e0206 */
[----:B------:R-:W-:-:S03]  /*0c70*/  IMAD.MOV.U32 R0, RZ, RZ, 0x1 ;  /* 0x00000001ff007424 */ /* 0x000fc600078e00ff */
[----:B------:R-:W-:Y:S02]  /*0c80*/  SEL R100, R6, R101, !P3 ;  /* 0x0000006506647207 */ /* 0x000fe40005800000 */
[----:B------:R-:W-:-:S07]  /*0c90*/  SEL R101, R101, R6, !P3 ;  /* 0x0000000665657207 */ /* 0x000fce0005800000 */
.L_x_4:
[----:B------:R-:W-:-:S08]  /*0ca0*/  NOP ;  /* 0x0000000000007918 */ /* 0x000fd00000000000 */
[----:B------:R-:W0:Y:S02]  /*0cb0*/  USETMAXREG.TRY_ALLOC.CTAPOOL UP0, 0xe8 ;  /* 0x000000e8000079c8 */ /* 0x000e240008000600 */
[----:B0-----:R-:W-:-:S13]  /*0cc0*/  PLOP3.LUT P0, PT, PT, PT, UP0, 0x80, 0x0 ;  /* 0x000000000000781c */ /* 0x001fda0003f0f008 */
[----:B------:R-:W-:Y:S05]  /*0cd0*/  @!P0 BRA `(.L_x_4) ;  /* 0xfffffffc00f08947 */ /* 0x000fea000383ffff */
[----:B------:R-:W-:Y:S01]  /*0ce0*/  ULDC.64 UR4, c[0x0][0x598] ;  /* 0x0001660000047ab9 */ /* 0x000fe20000000a00 */
[----:B------:R-:W-:Y:S01]  /*0cf0*/  ULDC.64 UR38, c[0x0][0x208] ;  /* 0x0000820000267ab9 */ /* 0x000fe20000000a00 */
[----:B------:R-:W-:-:S04]  /*0d00*/  ISETP.NE.U32.AND P0, PT, RZ, UR4, PT ;  /* 0x00000004ff007c0c */ /* 0x000fc8000bf05070 */
[----:B------:R-:W-:-:S13]  /*0d10*/  ISETP.NE.AND.EX P0, PT, RZ, UR5, PT, P0 ;  /* 0x00000005ff007c0c */ /* 0x000fda000bf05300 */
[----:B------:R-:W-:Y:S05]  /*0d20*/  @!P0 BRA `(.L_x_7) ;  /* 0x00000000001c8947 */ /* 0x000fea0003800000 */
[----:B------:R-:W0:Y:S02]  /*0d30*/  LDC.64 R6, c[0x0][0x598] ;  /* 0x00016600ff067b82 */ /* 0x000e240000000a00 */
[----:B0-----:R-:W2:Y:S02]  /*0d40*/  LDG.E.64 R6, desc[UR38][R6.64] ;  /* 0x0000002606067981 */ /* 0x001ea4000c1e1b00 */
[----:B--2---:R-:W-:-:S04]  /*0d50*/  ISETP.NE.U32.AND P0, PT, R6, RZ, PT ;  /* 0x000000ff0600720c */ /* 0x004fc80003f05070 */
[----:B------:R-:W-:-:S13]  /*0d60*/  ISETP.NE.AND.EX P0, PT, R7, RZ, PT, P0 ;  /* 0x000000ff0700720c */ /* 0x000fda0003f05300 */
[----:B------:R-:W-:Y:S05]  /*0d70*/  @!P0 BRA `(.L_x_7) ;  /* 0x0000000000088947 */ /* 0x000fea0003800000 */
[----:B------:R0:W5:Y:S01]  /*0d80*/  LD.E R19, desc[UR38][R6.64] ;  /* 0x0000002606137980 */ /* 0x000162000c101900 */
[----:B------:R-:W-:Y:S05]  /*0d90*/  BRA `(.L_x_8) ;  /* 0x0000000000247947 */ /* 0x000fea0003800000 */
.L_x_7:
[----:B------:R-:W-:Y:S02]  /*0da0*/  ULDC.64 UR4, c[0x0][0x588] ;  /* 0x0001620000047ab9 */ /* 0x000fe40000000a00 */
[----:B------:R-:W-:-:S04]  /*0db0*/  ISETP.NE.U32.AND P0, PT, RZ, UR4, PT ;  /* 0x00000004ff007c0c */ /* 0x000fc8000bf05070 */
[----:B------:R-:W-:-:S13]  /*0dc0*/  ISETP.NE.AND.EX P0, PT, RZ, UR5, PT, P0 ;  /* 0x00000005ff007c0c */ /* 0x000fda000bf05300 */
[----:B------:R-:W-:Y:S05]  /*0dd0*/  @!P0 BRA `(.L_x_9) ;  /* 0x00000000000c8947 */ /* 0x000fea0003800000 */
[----:B------:R-:W0:Y:S02]  /*0de0*/  LDC.64 R6, c[0x0][0x588] ;  /* 0x00016200ff067b82 */ /* 0x000e240000000a00 */
[----:B0-----:R1:W5:Y:S01]  /*0df0*/  LDG.E R19, desc[UR38][R6.64] ;  /* 0x0000002606137981 */ /* 0x001362000c1e1900 */
[----:B------:R-:W-:Y:S05]  /*0e00*/  BRA `(.L_x_8) ;  /* 0x0000000000087947 */ /* 0x000fea0003800000 */
.L_x_9:
[----:B------:R-:W-:Y:S02]  /*0e10*/  ULDC UR4, c[0x0][0x580] ;  /* 0x0001600000047ab9 */ /* 0x000fe40000000800 */
[----:B------:R-:W-:-:S07]  /*0e20*/  IMAD.U32 R19, RZ, RZ, UR4 ;  /* 0x00000004ff137e24 */ /* 0x000fce000f8e00ff */
.L_x_8:
[----:B------:R-:W-:Y:S02]  /*0e30*/  ULDC.64 UR4, c[0x0][0x5a0] ;  /* 0x0001680000047ab9 */ /* 0x000fe40000000a00 */
[----:B------:R-:W-:-:S04]  /*0e40*/  ISETP.NE.U32.AND P0, PT, RZ, UR4, PT ;  /* 0x00000004ff007c0c */ /* 0x000fc8000bf05070 */
[----:B------:R-:W-:-:S13]  /*0e50*/  ISETP.NE.AND.EX P0, PT, RZ, UR5, PT, P0 ;  /* 0x00000005ff007c0c */ /* 0x000fda000bf05300 */
[----:B------:R-:W-:Y:S05]  /*0e60*/  @!P0 BRA `(.L_x_10) ;  /* 0x00000000001c8947 */ /* 0x000fea0003800000 */
[----:B01----:R-:W0:Y:S02]  /*0e70*/  LDC.64 R6, c[0x0][0x5a0] ;  /* 0x00016800ff067b82 */ /* 0x003e240000000a00 */
[----:B0-----:R-:W2:Y:S02]  /*0e80*/  LDG.E.64 R6, desc[UR38][R6.64] ;  /* 0x0000002606067981 */ /* 0x001ea4000c1e1b00 */
[----:B--2---:R-:W-:-:S04]  /*0e90*/  ISETP.NE.U32.AND P0, PT, R6, RZ, PT ;  /* 0x000000ff0600720c */ /* 0x004fc80003f05070 */
[----:B------:R-:W-:-:S13]  /*0ea0*/  ISETP.NE.AND.EX P0, PT, R7, RZ, PT, P0 ;  /* 0x000000ff0700720c */ /* 0x000fda0003f05300 */
[----:B------:R-:W-:Y:S05]  /*0eb0*/  @!P0 BRA `(.L_x_10) ;  /* 0x0000000000088947 */ /* 0x000fea0003800000 */
[----:B------:R0:W5:Y:S01]  /*0ec0*/  LD.E R88, desc[UR38][R6.64] ;  /* 0x0000002606587980 */ /* 0x000162000c101900 */
[----:B------:R-:W-:Y:S05]  /*0ed0*/  BRA `(.L_x_11) ;  /* 0x0000000000247947 */ /* 0x000fea0003800000 */
.L_x_10:
[----:B------:R-:W-:Y:S02]  /*0ee0*/  ULDC.64 UR4, c[0x0][0x590] ;  /* 0x0001640000047ab9 */ /* 0x000fe40000000a00 */
[----:B------:R-:W-:-:S04]  /*0ef0*/  ISETP.NE.U32.AND P0, PT, RZ, UR4, PT ;  /* 0x00000004ff007c0c */ /* 0x000fc8000bf05070 */
[----:B------:R-:W-:-:S13]  /*0f00*/  ISETP.NE.AND.EX P0, PT, RZ, UR5, PT, P0 ;  /* 0x00000005ff007c0c */ /* 0x000fda000bf05300 */
[----:B------:R-:W-:Y:S05]  /*0f10*/  @!P0 BRA `(.L_x_12) ;  /* 0x00000000000c8947 */ /* 0x000fea0003800000 */
[----:B------:R-:W2:Y:S02]  /*0f20*/  LDC.64 R88, c[0x0][0x590] ;  /* 0x00016400ff587b82 */ /* 0x000ea40000000a00 */
[----:B--2---:R2:W5:Y:S01]  /*0f30*/  LDG.E R88, desc[UR38][R88.64] ;  /* 0x0000002658587981 */ /* 0x004562000c1e1900 */
[----:B------:R-:W-:Y:S05]  /*0f40*/  BRA `(.L_x_11) ;  /* 0x0000000000087947 */ /* 0x000fea0003800000 */
.L_x_12:
[----:B------:R-:W-:Y:S02]  /*0f50*/  ULDC UR4, c[0x0][0x584] ;  /* 0x0001610000047ab9 */ /* 0x000fe40000000800 */
[----:B------:R-:W-:-:S07]  /*0f60*/  IMAD.U32 R88, RZ, RZ, UR4 ;  /* 0x00000004ff587e24 */ /* 0x000fce000f8e00ff */
.L_x_11:
[----:B------:R-:W-:-:S13]  /*0f70*/  LOP3.LUT P0, RZ, R0, 0xff, RZ, 0xc0, !PT ;  /* 0x000000ff00ff7812 */ /* 0x000fda000780c0ff */
[----:B------:R-:W-:Y:S05]  /*0f80*/  @!P0 EXIT ;  /* 0x000000000000894d */ /* 0x000fea0003800000 */
[----:B------:R-:W3:Y:S01]  /*0f90*/  LDC R90, c[0x0][0x658] ;  /* 0x00019600ff5a7b82 */ /* 0x000ee20000000800 */
[----:B------:R-:W-:Y:S01]  /*0fa0*/  ULDC.64 UR6, c[0x0][0x288] ;  /* 0x0000a20000067ab9 */ /* 0x000fe20000000a00 */
[----:B------:R-:W-:Y:S01]  /*0fb0*/  LOP3.LUT R14, R14, 0x1, RZ, 0xc0, !PT ;  /* 0x000000010e0e7812 */ /* 0x000fe200078ec0ff */
[----:B------:R-:W-:Y:S01]  /*0fc0*/  UIADD3 UR4, UR7, 0x3f, URZ ;  /* 0x0000003f07047890 */ /* 0x000fe2000fffe03f */
[----:B------:R-:W-:Y:S01]  /*0fd0*/  SHF.R.U32.HI R0, RZ, 0x2, R3 ;  /* 0x00000002ff007819 */ /* 0x000fe20000011603 */
[----:B01----:R-:W-:Y:S01]  /*0fe0*/  IMAD.MOV.U32 R7, RZ, RZ, -0x1 ;  /* 0xffffffffff077424 */ /* 0x003fe200078e00ff */
[----:B------:R-:W-:Y:S01]  /*0ff0*/  SHF.R.U32.HI R4, RZ, 0x1, R4 ;  /* 0x00000001ff047819 */ /* 0x000fe20000011604 */
[----:B------:R-:W-:Y:S01]  /*1000*/  USHF.R.S32.HI UR5, URZ, 0x1f, UR4 ;  /* 0x0000001f3f057899 */ /* 0x000fe20008011404 */
[----:B------:R-:W0:Y:S01]  /*1010*/  LDC.64 R92, c[0x0][0x5c8] ;  /* 0x00017200ff5c7b82 */ /* 0x000e220000000a00 */
[----:B------:R-:W-:Y:S01]  /*1020*/  IMAD.SHL.U32 R5, R14, 0x40, RZ ;  /* 0x000000400e057824 */ /* 0x000fe200078e00ff */
[----:B------:R-:W-:Y:S01]  /*1030*/  LOP3.LUT R0, R0, 0x7, RZ, 0xc0, !PT ;  /* 0x0000000700007812 */ /* 0x000fe200078ec0ff */
[----:B------:R-:W-:Y:S01]  /*1040*/  ULEA.HI UR5, UR5, UR4, URZ, 0x6 ;  /* 0x0000000405057291 */ /* 0x000fe2000f8f303f */
[----:B------:R-:W-:Y:S01]  /*1050*/  LOP3.LUT R23, R4, 0x30, RZ, 0xc0, !PT ;  /* 0x0000003004177812 */ /* 0x000fe200078ec0ff */
[----:B------:R-:W-:Y:S01]  /*1060*/  IMAD.MOV.U32 R9, RZ, RZ, 0x1 ;  /* 0x00000001ff097424 */ /* 0x000fe200078e00ff */
[--C-:B------:R-:W-:Y:S01]  /*1070*/  LOP3.LUT R22, R5, 0x40, R0.reuse, 0xe2, !PT ;  /* 0x0000004005167812 */ /* 0x100fe200078ee200 */
[----:B------:R-:W-:Y:S01]  /*1080*/  USHF.R.S32.HI UR43, URZ, 0x6, UR5 ;  /* 0x000000063f2b7899 */ /* 0x000fe20008011405 */
[----:B------:R-:W1:Y:S01]  /*1090*/  LDC R95, c[0x0][0x600] ;  /* 0x00018000ff5f7b82 */ /* 0x000e620000000800 */
[-C--:B------:R-:W-:Y:S01]  /*10a0*/  IADD3 R5, RZ, -R23.reuse, -R0 ;  /* 0x80000017ff057210 */ /* 0x080fe20007ffe800 */
[----:B------:R-:W-:Y:S01]  /*10b0*/  IMAD.U32 R6, RZ, RZ, UR6 ;  /* 0x00000006ff067e24 */ /* 0x000fe2000f8e00ff */
[C---:B--2---:R-:W-:Y:S01]  /*10c0*/  LOP3.LUT R89, R3.reuse, 0x3, RZ, 0xc0, !PT ;  /* 0x0000000303597812 */ /* 0x044fe200078ec0ff */
[----:B------:R-:W-:Y:S01]  /*10d0*/  UISETP.LT.AND UP0, UPT, UR43, 0x1, UPT ;  /* 0x000000012b00788c */ /* 0x000fe2000bf01270 */
[----:B------:R-:W-:Y:S01]  /*10e0*/  LOP3.LUT R94, R3, 0x80, RZ, 0xc0, !PT ;  /* 0x00000080035e7812 */ /* 0x000fe200078ec0ff */
[----:B------:R-:W-:Y:S01]  /*10f0*/  IMAD R5, R14, -0x40, R5 ;  /* 0xffffffc00e057824 */ /* 0x000fe200078e0205 */
[----:B------:R-:W-:Y:S01]  /*1100*/  ULDC UR4, c[0x0][0x284] ;  /* 0x0000a10000047ab9 */ /* 0x000fe20000000800 */
[-C--:B---3--:R-:W-:Y:S01]  /*1110*/  SHF.L.U32 R7, R7, R90.reuse, RZ ;  /* 0x0000005a07077219 */ /* 0x088fe200000006ff */
[----:B------:R-:W-:Y:S01]  /*1120*/  USEL UR44, UR43, 0x1, UP0 ;  /* 0x000000012b2c7887 */ /* 0x000fe20008000000 */
[----:B------:R-:W-:Y:S01]  /*1130*/  LOP3.LUT R22, R22, R23, RZ, 0xfc, !PT ;  /* 0x0000001716167212 */ /* 0x000fe200078efcff */
[----:B------:R-:W-:Y:S01]  /*1140*/  IMAD R89, R89, -0x2, R6 ;  /* 0xfffffffe59597824 */ /* 0x000fe200078e0206 */
[----:B------:R-:W-:Y:S01]  /*1150*/  SHF.L.U32 R90, R9, R90, RZ ;  /* 0x0000005a095a7219 */ /* 0x000fe200000006ff */
[----:B------:R-:W-:Y:S01]  /*1160*/  VIADD R97, R5, UR4 ;  /* 0x0000000405617c36 */ /* 0x000fe20008000000 */
[----:B------:R-:W-:Y:S01]  /*1170*/  LOP3.LUT R98, R18, 0x1, RZ, 0xfc, !PT ;  /* 0x0000000112627812 */ /* 0x000fe200078efcff */
[----:B------:R-:W-:Y:S01]  /*1180*/  IMAD.MOV.U32 R23, RZ, RZ, RZ ;  /* 0x000000ffff177224 */ /* 0x000fe200078e00ff */
[C---:B0-----:R-:W-:Y:S01]  /*1190*/  SHF.L.U64.HI R91, R92.reuse, 0x3, R93 ;  /* 0x000000035c5b7819 */ /* 0x041fe2000001025d */
[----:B------:R-:W-:Y:S01]  /*11a0*/  IMAD.SHL.U32 R92, R92, 0x8, RZ ;  /* 0x000000085c5c7824 */ /* 0x000fe200078e00ff */
[----:B------:R-:W-:Y:S01]  /*11b0*/  SHF.R.U32.HI R94, RZ, 0x7, R94 ;  /* 0x00000007ff5e7819 */ /* 0x000fe2000001165e */
[----:B------:R-:W-:Y:S01]  /*11c0*/  IMAD.SHL.U32 R93, R3, 0x2, RZ ;  /* 0x00000002035d7824 */ /* 0x000fe200078e00ff */
[----:B------:R-:W-:Y:S01]  /*11d0*/  LOP3.LUT R96, RZ, R7, RZ, 0x33, !PT ;  /* 0x00000007ff607212 */ /* 0x000fe200078e33ff */
[----:B------:R-:W-:Y:S01]  /*11e0*/  UIADD3 UR44, UR43, -UR44, URZ ;  /* 0x8000002c2b2c7290 */ /* 0x000fe2000fffe03f */
[----:B------:R-:W-:Y:S01]  /*11f0*/  UMOV UR40, URZ ;  /* 0x0000003f00287c82 */ /* 0x000fe20008000000 */
[----:B-1----:R-:W-:Y:S01]  /*1200*/  VIADD R95, R95, 0xffffffff ;  /* 0xffffffff5f5f7836 */ /* 0x002fe20000000000 */
[----:B------:R-:W-:-:S09]  /*1210*/  UMOV UR41, URZ ;  /* 0x0000003f00297c82 */ /* 0x000fd20008000000 */
.L_x_158:
[----:B0-----:R-:W0:Y:S01]  /*1220*/  SHFL.IDX PT, R0, R94, RZ, 0x1f ;  /* 0x00001fff5e007589 */ /* 0x001e2200000e0000 */
[----:B-1----:R-:W1:Y:S01]  /*1230*/  S2UR UR7, SR_CgaCtaId ;  /* 0x00000000000779c3 */ /* 0x002e620000008800 */
[----:B------:R-:W-:Y:S01]  /*1240*/  UMOV UR6, 0x400 ;  /* 0x0000040000067882 */ /* 0x000fe20000000000 */
[----:B0-----:R-:W-:Y:S01]  /*1250*/  R2UR UR4, R0 ;  /* 0x00000000000472ca */ /* 0x001fe200000e0000 */
[----:B-1----:R-:W-:-:S12]  /*1260*/  ULEA UR46, UR7, UR6, 0x18 ;  /* 0x00000006072e7291 */ /* 0x002fd8000f8ec03f */
[----:B------:R-:W-:-:S04]  /*1270*/  ULEA.HI UR5, UR4, UR4, URZ, 0x1 ;  /* 0x0000000404057291 */ /* 0x000fc8000f8f083f */
[----:B------:R-:W-:-:S04]  /*1280*/  ULOP3.LUT UR5, UR5, 0x7fffe, URZ, 0xc0, !UPT ;  /* 0x0007fffe05057892 */ /* 0x000fc8000f8ec03f */
[----:B------:R-:W-:-:S03]  /*1290*/  UIADD3 UR5, UR4, -UR5, URZ ;  /* 0x8000000504057290 */ /* 0x000fc6000fffe03f */
[----:B------:R-:W-:Y:S01]  /*12a0*/  ULDC UR4, c[0x0][0x28c] ;  /* 0x0000a30000047ab9 */ /* 0x000fe20000000800 */
[----:B------:R-:W-:Y:S01]  /*12b0*/  ULEA UR5, UR5, UR46, 0xd ;  /* 0x0000002e05057291 */ /* 0x000fe2000f8e683f */
[----:B------:R-:W-:-:S03]  /*12c0*/  ISETP.LT.AND P0, PT, RZ, UR4, PT ;  /* 0x00000004ff007c0c */ /* 0x000fc6000bf01270 */
[----:B------:R-:W-:-:S04]  /*12d0*/  UIADD3 UR5, UR5, 0x180, URZ ;  /* 0x0000018005057890 */ /* 0x000fc8000fffe03f */
[----:B------:R-:W-:-:S04]  /*12e0*/  USHF.R.U32.HI UR5, URZ, 0x4, UR5 ;  /* 0x000000043f057899 */ /* 0x000fc80008011605 */
[----:B------:R-:W-:Y:S02]  /*12f0*/  ULOP3.LUT UR45, UR5, 0x3fff, URZ, 0xc0, !UPT ;  /* 0x00003fff052d7892 */ /* 0x000fe4000f8ec03f */
[----:B--2345:R-:W-:Y:S10]  /*1300*/  @P0 BRA `(.L_x_13) ;  /* 0x0000000000400947 */ /* 0x03cff40003800000 */
[----:B------:R-:W-:Y:S01]  /*1310*/  MOV R0, 0x0 ;  /* 0x0000000000007802 */ /* 0x000fe20000000f00 */
[----:B------:R-:W-:Y:S01]  /*1320*/  ULDC.64 UR4, c[0x4][0x68] ;  /* 0x01001a0000047ab9 */ /* 0x000fe20000000a00 */
[----:B------:R-:W-:Y:S01]  /*1330*/  ULDC.64 UR6, c[0x4][0x8] ;  /* 0x0100020000067ab9 */ /* 0x000fe20000000a00 */
[----:B------:R-:W-:Y:S01]  /*1340*/  IMAD.U32 R4, RZ, RZ, UR4 ;  /* 0x00000004ff047e24 */ /* 0x000fe2000f8e00ff */
[----:B------:R0:W1:Y:S01]  /*1350*/  LDC.64 R14, c[0x4][R0] ;  /* 0x01000000000e7b82 */ /* 0x0000620000000a00 */
[----:B------:R-:W-:Y:S01]  /*1360*/  IMAD.U32 R5, RZ, RZ, UR5 ;  /* 0x00000005ff057e24 */ /* 0x000fe2000f8e00ff */
[----:B------:R-:W-:Y:S01]  /*1370*/  ULDC.64 UR4, c[0x4][0x70] ;  /* 0x01001c0000047ab9 */ /* 0x000fe20000000a00 */
[----:B------:R-:W-:Y:S02]  /*1380*/  IMAD.U32 R10, RZ, RZ, UR6 ;  /* 0x00000006ff0a7e24 */ /* 0x000fe4000f8e00ff */
[----:B------:R-:W-:Y:S02]  /*1390*/  IMAD.U32 R6, RZ, RZ, UR4 ;  /* 0x00000004ff067e24 */ /* 0x000fe4000f8e00ff */
[----:B------:R-:W-:-:S02]  /*13a0*/  IMAD.U32 R7, RZ, RZ, UR5 ;  /* 0x00000005ff077e24 */ /* 0x000fc4000f8e00ff */
[----:B------:R-:W-:Y:S02]  /*13b0*/  IMAD.U32 R11, RZ, RZ, UR7 ;  /* 0x00000007ff0b7e24 */ /* 0x000fe4000f8e00ff */
[----:B------:R-:W-:Y:S02]  /*13c0*/  IMAD.MOV.U32 R8, RZ, RZ, 0x1e1 ;  /* 0x000001e1ff087424 */ /* 0x000fe400078e00ff */
[----:B------:R-:W-:Y:S02]  /*13d0*/  IMAD.MOV.U32 R12, RZ, RZ, 0x1 ;  /* 0x00000001ff0c7424 */ /* 0x000fe400078e00ff */
[----:B0-----:R-:W-:-:S07]  /*13e0*/  IMAD.MOV.U32 R13, RZ, RZ, RZ ;  /* 0x000000ffff0d7224 */ /* 0x001fce00078e00ff */
[----:B------:R-:W-:-:S07]  /*13f0*/  LEPC R20, `(.L_x_13) ;  /* 0x000000001014794e */ /* 0x000fce0000000000 */
[----:B-1---5:R-:W-:Y:S05]  /*1400*/  CALL.ABS.NOINC R14 ;  /* 0x000000000e007343 */ /* 0x022fea0003c00000 */
.L_x_13:
[----:B------:R-:W-:-:S13]  /*1410*/  ISETP.NE.AND P0, PT, R98, 0x3, PT ;  /* 0x000000036200780c */ /* 0x000fda0003f05270 */
[----:B------:R-:W-:Y:S05]  /*1420*/  @!P0 BRA `(.L_x_14) ;  /* 0x0000000000048947 */ /* 0x000fea0003800000 */
[----:B------:R-:W-:Y:S01]  /*1430*/  BPT.TRAP 0x1 ;  /* 0x000000040000795c */ /* 0x000fe20000300000 */
.L_x_14:
[----:B------:R-:W-:Y:S02]  /*1440*/  IMAD.U32 R3, RZ, RZ, UR41 ;  /* 0x00000029ff037e24 */ /* 0x000fe4000f8e00ff */
[----:B------:R-:W-:-:S03]  /*1450*/  IMAD.U32 R0, RZ, RZ, UR40 ;  /* 0x00000028ff007e24 */ /* 0x000fc6000f8e00ff */
[----:B------:R-:W-:Y:S02]  /*1460*/  LEA R3, R3, UR46, 0x3 ;  /* 0x0000002e03037c11 */ /* 0x000fe4000f8e18ff */
[----:B------:R-:W-:-:S04]  /*1470*/  SHF.L.U32 R0, R0, 0x1f, RZ ;  /* 0x0000001f00007819 */ /* 0x000fc800000006ff */
[----:B------:R0:W1:Y:S01]  /*1480*/  SYNCS.PHASECHK.TRANS64.TRYWAIT P1, [R3+URZ], R0 ;  /* 0x00000000030075a7 */ /* 0x000062000802017f */
[----:B------:R-:W-:Y:S05]  /*1490*/  @!P0 BRA `(.L_x_15) ;  /* 0x0000000000048947 */ /* 0x000fea0003800000 */
[----:B------:R-:W-:Y:S01]  /*14a0*/  BPT.TRAP 0x1 ;  /* 0x000000040000795c */ /* 0x000fe20000300000 */
.L_x_15:
[----:B------:R-:W-:-:S05]  /*14b0*/  IMAD.U32 R4, RZ, RZ, UR44 ;  /* 0x0000002cff047e24 */ /* 0x000fca000f8e00ff */
[----:B------:R-:W-:Y:S01]  /*14c0*/  ISETP.GE.AND P2, PT, R4, 0x1, PT ;  /* 0x000000010400780c */ /* 0x000fe20003f46270 */
[----:B-1----:R-:W-:-:S12]  /*14d0*/  @P1 BRA `(.L_x_16) ;  /* 0x0000000000081947 */ /* 0x002fd80003800000 */
[----:B------:R-:W1:Y:S02]  /*14e0*/  SYNCS.PHASECHK.TRANS64.TRYWAIT P1, [R3+URZ], R0 ;  /* 0x00000000030075a7 */ /* 0x000e64000802017f */
[----:B-1----:R-:W-:Y:S05]  /*14f0*/  @!P1 BRA `(.L_x_17) ;  /* 0x00000068003c9947 */ /* 0x002fea0003800000 */
.L_x_16:
[----:B------:R-:W-:Y:S05]  /*1500*/  WARPSYNC.ALL ;  /* 0x0000000000007948 */ /* 0x000fea0003800000 */
[----:B------:R-:W-:Y:S01]  /*1510*/  UIADD3 UR4, UR46, 0x1c180, URZ ;  /* 0x0001c1802e047890 */ /* 0x000fe2000fffe03f */
[----:B------:R-:W-:Y:S01]  /*1520*/  WARPGROUP.ARRIVE ;  /* 0x00000000000079c5 */ /* 0x000fe20000000000 */
[----:B------:R-:W-:Y:S02]  /*1530*/  ULEA UR5, UR41, UR45, 0xa ;  /* 0x0000002d29057291 */ /* 0x000fe4000f8e503f */
[----:B------:R-:W-:Y:S01]  /*1540*/  USHF.R.U32.HI UR4, URZ, 0x4, UR4 ;  /* 0x000000043f047899 */ /* 0x000fe20008011604 */
[----:B------:R-:W-:Y:S01]  /*1550*/  UMOV UR9, 0x40000040 ;  /* 0x4000004000097882 */ /* 0x000fe20000000000 */
[----:B------:R-:W-:-:S02]  /*1560*/  UMOV UR11, 0x40000040 ;  /* 0x40000040000b7882 */ /* 0x000fc40000000000 */
[----:B------:R-:W-:Y:S01]  /*1570*/  ULOP3.LUT UR4, UR4, 0x3fff, URZ, 0xc0, !UPT ;  /* 0x00003fff04047892 */ /* 0x000fe2000f8ec03f */
[----:B------:R-:W-:-:S03]  /*1580*/  UMOV UR8, UR5 ;  /* 0x0000000500087c82 */ /* 0x000fc60008000000 */
[----:B------:R-:W-:-:S04]  /*1590*/  ULOP3.LUT UR4, UR4, 0x2000000, URZ, 0xfc, !UPT ;  /* 0x0200000004047892 */ /* 0x000fc8000f8efc3f */
[----:B------:R-:W-:-:S07]  /*15a0*/  ULEA UR6, UR41, UR4, 0xa ;  /* 0x0000000429067291 */ /* 0x000fce000f8e503f */
[----:B------:R-:W-:Y:S02]  /*15b0*/  UMOV UR10, UR6 ;  /* 0x00000006000a7c82 */ /* 0x000fe40008000000 */
[----:B------:R-:W-:Y:S01]  /*15c0*/  HGMMA.64x128x16.F32 R24, gdesc[UR8].tnspA.tnspB, RZ, !UPT, gsb0 ;  /* 0x61e00000081879f0 */ /* 0x000fe2000c0008ff */
[----:B------:R-:W-:Y:S02]  /*15d0*/  UIADD3 UR8, UR5, 0x80, URZ ;  /* 0x0000008005087890 */ /* 0x000fe4000fffe03f */
[----:B------:R-:W-:Y:S01]  /*15e0*/  UIADD3 UR10, UR6, 0x80, URZ ;  /* 0x00000080060a7890 */ /* 0x000fe2000fffe03f */
[----:B------:R-:W-:Y:S01]  /*15f0*/  UMOV UR9, 0x40000040 ;  /* 0x4000004000097882 */ /* 0x000fe20000000000 */
[----:B------:R-:W-:Y:S01]  /*1600*/  UMOV UR11, 0x40000040 ;  /* 0x40000040000b7882 */ /* 0x000fe20000000000 */
[----:B------:R-:W-:Y:S02]  /*1610*/  WARPGROUP.DEPBAR.LE gsb0, 0x0 ;  /* 0x00008000000079c5 */ /* 0x000fe40000010000 */
[----:B------:R-:W-:-:S06]  /*1620*/  WARPGROUP.ARRIVE ;  /* 0x00000000000079c5 */ /* 0x000fcc0000000000 */
[----:B------:R-:W-:Y:S01]  /*1630*/  HGMMA.64x128x16.F32 R24, gdesc[UR8].tnspA.tnspB, R24, gsb0 ;  /* 0x61e00000081879f0 */ /* 0x000fe20008000818 */
        /* <DEDUP_REMOVED lines=13> */
[----:B------:R-:W-:Y:S03]  /*1710*/  HGMMA.64x128x16.F32 R24, gdesc[UR8].tnspA.tnspB, R24, gsb0 ;  /* 0x61e00000081879f0 */ /* 0x000fe60008000818 */
[----:B------:R-:W-:Y:S02]  /*1720*/  WARPGROUP.DEPBAR.LE gsb0, 0x0 ;  /* 0x00008000000079c5 */ /* 0x000fe40000010000 */
[----:B------:R-:W-:Y:S05]  /*1730*/  @!P2 BRA `(.L_x_18) ;  /* 0x00000004001ca947 */ /* 0x000fea0003800000 */
[----:B------:R-:W-:Y:S01]  /*1740*/  UIADD3 UR5, UR41, 0x1, URZ ;  /* 0x0000000129057890 */ /* 0x000fe2000fffe03f */
[----:B01----:R-:W-:-:S03]  /*1750*/  IMAD.U32 R0, RZ, RZ, UR44 ;  /* 0x0000002cff007e24 */ /* 0x003fc6000f8e00ff */
[----:B------:R-:W-:-:S04]  /*1760*/  UISETP.NE.AND UP0, UPT, UR5, 0x7, UPT ;  /* 0x000000070500788c */ /* 0x000fc8000bf05270 */
[----:B------:R-:W-:Y:S02]  /*1770*/  USEL UR6, URZ, 0x1, UP0 ;  /* 0x000000013f067887 */ /* 0x000fe40008000000 */
[----:B------:R-:W-:Y:S02]  /*1780*/  USEL UR5, UR5, URZ, UP0 ;  /* 0x0000003f05057287 */ /* 0x000fe40008000000 */
[----:B------:R-:W-:-:S06]  /*1790*/  ULOP3.LUT UR6, UR40, UR6, URZ, 0x3c, !UPT ;  /* 0x0000000628067292 */ /* 0x000fcc000f8e3c3f */
[----:B------:R-:W-:Y:S01]  /*17a0*/  IMAD.U32 R5, RZ, RZ, UR6 ;  /* 0x00000006ff057e24 */ /* 0x000fe2000f8e00ff */
[----:B------:R-:W-:-:S06]  /*17b0*/  UMOV UR6, UR41 ;  /* 0x0000002900067c82 */ /* 0x000fcc0008000000 */
.L_x_25:
[----:B01----:R-:W-:Y:S05]  /*17c0*/  @!P0 BRA `(.L_x_19) ;  /* 0x0000000000048947 */ /* 0x003fea0003800000 */
[----:B------:R-:W-:Y:S01]  /*17d0*/  BPT.TRAP 0x1 ;  /* 0x000000040000795c */ /* 0x000fe20000300000 */
.L_x_19:
[----:B------:R-:W0:Y:S01]  /*17e0*/  S2UR UR8, SR_CgaCtaId ;  /* 0x00000000000879c3 */ /* 0x000e220000008800 */
[----:B------:R-:W-:Y:S01]  /*17f0*/  UMOV UR7, 0x400 ;  /* 0x0000040000077882 */ /* 0x000fe20000000000 */
[----:B------:R-:W-:Y:S01]  /*1800*/  SHF.L.U32 R3, R5, 0x1f, RZ ;  /* 0x0000001f05037819 */ /* 0x000fe200000006ff */
[----:B0-----:R-:W-:-:S04]  /*1810*/  ULEA UR13, UR8, UR7, 0x18 ;  /* 0x00000007080d7291 */ /* 0x001fc8000f8ec03f */
[----:B------:R-:W-:-:S09]  /*1820*/  ULEA UR7, UR5, UR13, 0x3 ;  /* 0x0000000d05077291 */ /* 0x000fd2000f8e183f */
[----:B------:R0:W1:Y:S01]  /*1830*/  SYNCS.PHASECHK.TRANS64.TRYWAIT P1, [UR7], R3 ;  /* 0x00000003ff0075a7 */ /* 0x0000620008020147 */
[----:B------:R-:W-:Y:S05]  /*1840*/  @!P0 BRA `(.L_x_20) ;  /* 0x0000000000048947 */ /* 0x000fea0003800000 */
[----:B------:R-:W-:Y:S01]  /*1850*/  BPT.TRAP 0x1 ;  /* 0x000000040000795c */ /* 0x000fe20000300000 */
.L_x_20:
[----:B-1----:R-:W-:Y:S05]  /*1860*/  @P1 BRA `(.L_x_21) ;  /* 0x0000000000081947 */ /* 0x002fea0003800000 */
[----:B------:R-:W1:Y:S02]  /*1870*/  SYNCS.PHASECHK.TRANS64.TRYWAIT P1, [UR7], R3 ;  /* 0x00000003ff0075a7 */ /* 0x000e640008020147 */
[----:B-1----:R-:W-:Y:S05]  /*1880*/  @!P1 BRA `(.L_x_22) ;  /* 0x00000064006c9947 */ /* 0x002fea0003800000 */
.L_x_21:
[----:B------:R-:W-:Y:S01]  /*1890*/  ULEA UR7, UR5, UR45, 0xa ;  /* 0x0000002d05077291 */ /* 0x000fe2000f8e503f */
[----:B------:R-:W-:Y:S01]  /*18a0*/  WARPGROUP.ARRIVE ;  /* 0x00000000000079c5 */ /* 0x000fe20000000000 */
[----:B------:R-:W-:Y:S01]  /*18b0*/  ULEA UR12, UR5, UR4, 0xa ;  /* 0x00000004050c7291 */ /* 0x000fe2000f8e503f */
[----:B------:R-:W-:Y:S01]  /*18c0*/  UMOV UR9, 0x40000040 ;  /* 0x4000004000097882 */ /* 0x000fe20000000000 */
[----:B------:R-:W-:-:S03]  /*18d0*/  UMOV UR11, 0x40000040 ;  /* 0x40000040000b7882 */ /* 0x000fc60000000000 */
[----:B------:R-:W-:Y:S02]  /*18e0*/  UMOV UR8, UR7 ;  /* 0x0000000700087c82 */ /* 0x000fe40008000000 */
[----:B------:R-:W-:Y:S02]  /*18f0*/  UMOV UR10, UR12 ;  /* 0x0000000c000a7c82 */ /* 0x000fe40008000000 */
[----:B------:R-:W-:Y:S01]  /*1900*/  HGMMA.64x128x16.F32 R24, gdesc[UR8].tnspA.tnspB, R24, gsb0 ;  /* 0x61e00000081879f0 */ /* 0x000fe20008000818 */
[----:B------:R-:W-:Y:S02]  /*1910*/  UIADD3 UR8, UR7, 0x80, URZ ;  /* 0x0000008007087890 */ /* 0x000fe4000fffe03f */
[----:B------:R-:W-:Y:S01]  /*1920*/  UIADD3 UR10, UR12, 0x80, URZ ;  /* 0x000000800c0a7890 */ /* 0x000fe2000fffe03f */
[----:B------:R-:W-:Y:S01]  /*1930*/  UMOV UR9, 0x40000040 ;  /* 0x4000004000097882 */ /* 0x000fe20000000000 */
[----:B------:R-:W-:Y:S01]  /*1940*/  UMOV UR11, 0x40000040 ;  /* 0x40000040000b7882 */ /* 0x000fe20000000000 */
[----:B------:R-:W-:-:S02]  /*1950*/  WARPGROUP.DEPBAR.LE gsb0, 0x0 ;  /* 0x00008000000079c5 */ /* 0x000fc40000010000 */
        /* <DEDUP_REMOVED lines=18> */
[----:B------:R-:W-:Y:S01]  /*1a80*/  BPT.TRAP 0x1 ;  /* 0x000000040000795c */ /* 0x000fe20000300000 */
.L_x_23:
[----:B------:R-:W-:Y:S01]  /*1a90*/  ULEA UR7, UR6, UR13, 0x3 ;  /* 0x0000000d06077291 */ /* 0x000fe2000f8e183f */
[----:B------:R-:W-:-:S03]  /*1aa0*/  ISETP.GT.U32.AND P1, PT, R18, 0x1, PT ;  /* 0x000000011200780c */ /* 0x000fc60003f24070 */
[----:B------:R-:W-:-:S04]  /*1ab0*/  UIADD3 UR7, UR7, 0x38, URZ ;  /* 0x0000003807077890 */ /* 0x000fc8000fffe03f */
[----:B------:R-:W-:-:S09]  /*1ac0*/  UPRMT UR7, URZ, 0x654, UR7 ;  /* 0x000006543f077896 */ /* 0x000fd20008000007 */
[----:B------:R-:W-:Y:S01]  /*1ad0*/  SYNCS.ARRIVE.TRANS64.RED.A1T0 RZ, [UR7], RZ ;  /* 0x000000ffffff79a7 */ /* 0x000fe20008100407 */
[----:B------:R-:W-:Y:S05]  /*1ae0*/  @P1 BRA `(.L_x_24) ;  /* 0x0000000000041947 */ /* 0x000fea0003800000 */
[----:B------:R-:W-:Y:S01]  /*1af0*/  BPT.TRAP 0x1 ;  /* 0x000000040000795c */ /* 0x000fe20000300000 */
.L_x_24:
[----:B------:R-:W-:Y:S01]  /*1b00*/  UIADD3 UR5, UR5, 0x1, URZ ;  /* 0x0000000105057890 */ /* 0x000fe2000fffe03f */
[C---:B------:R-:W-:Y:S01]  /*1b10*/  ISETP.GT.AND P1, PT, R0.reuse, 0x1, PT ;  /* 0x000000010000780c */ /* 0x040fe20003f24270 */
[----:B------:R-:W-:Y:S01]  /*1b20*/  UIADD3 UR6, UR6, 0x1, URZ ;  /* 0x0000000106067890 */ /* 0x000fe2000fffe03f */
[----:B------:R-:W-:Y:S01]  /*1b30*/  VIADD R0, R0, 0xffffffff ;  /* 0xffffffff00007836 */ /* 0x000fe20000000000 */
[----:B------:R-:W-:Y:S02]  /*1b40*/  UISETP.NE.AND UP0, UPT, UR5, 0x7, UPT ;  /* 0x000000070500788c */ /* 0x000fe4000bf05270 */
[----:B------:R-:W-:Y:S02]  /*1b50*/  UISETP.NE.AND UP1, UPT, UR6, 0x7, UPT ;  /* 0x000000070600788c */ /* 0x000fe4000bf25270 */
[----:B------:R-:W-:Y:S02]  /*1b60*/  USEL UR7, URZ, 0x1, UP0 ;  /* 0x000000013f077887 */ /* 0x000fe40008000000 */
[----:B------:R-:W-:-:S02]  /*1b70*/  USEL UR5, UR5, URZ, UP0 ;  /* 0x0000003f05057287 */ /* 0x000fc40008000000 */
[----:B------:R-:W-:Y:S02]  /*1b80*/  USEL UR6, UR6, URZ, UP1 ;  /* 0x0000003f06067287 */ /* 0x000fe40008800000 */
[----:B------:R-:W-:Y:S01]  /*1b90*/  LOP3.LUT R5, R5, UR7, RZ, 0x3c, !PT ;  /* 0x0000000705057c12 */ /* 0x000fe2000f8e3cff */
[----:B------:R-:W-:Y:S09]  /*1ba0*/  @P1 BRA `(.L_x_25) ;  /* 0xfffffffc00041947 */ /* 0x000ff2000383ffff */
.L_x_18:
[----:B01----:R-:W0:Y:S02]  /*1bb0*/  LDC R0, c[0x0][0x28c] ;  /* 0x0000a300ff007b82 */ /* 0x003e240000000800 */
[----:B0-----:R-:W-:-:S13]  /*1bc0*/  ISETP.GE.AND P1, PT, R0, 0x1, PT ;  /* 0x000000010000780c */ /* 0x001fda0003f26270 */
[----:B------:R-:W-:Y:S05]  /*1bd0*/  @!P1 BRA `(.L_x_26) ;  /* 0x0000000000489947 */ /* 0x000fea0003800000 */
[----:B------:R-:W-:Y:S05]  /*1be0*/  @!P0 BRA `(.L_x_27) ;  /* 0x0000000000048947 */ /* 0x000fea0003800000 */
[----:B------:R-:W-:Y:S01]  /*1bf0*/  BPT.TRAP 0x1 ;  /* 0x000000040000795c */ /* 0x000fe20000300000 */
.L_x_27:
[----:B------:R-:W0:Y:S01]  /*1c00*/  S2UR UR7, SR_CgaCtaId ;  /* 0x00000000000779c3 */ /* 0x000e220000008800 */
[----:B------:R-:W-:Y:S01]  /*1c10*/  UIADD3 UR6, UR44, UR41, URZ ;  /* 0x000000292c067290 */ /* 0x000fe2000fffe03f */
[----:B------:R-:W-:-:S03]  /*1c20*/  ISETP.GT.U32.AND P0, PT, R18, 0x1, PT ;  /* 0x000000011200780c */ /* 0x000fc60003f04070 */
[----:B------:R-:W-:-:S04]  /*1c30*/  UIMAD.WIDE.U32 UR4, UR6, 0x24924925, URZ ;  /* 0x24924925060478a5 */ /* 0x000fc8000f8e003f */
[----:B------:R-:W-:-:S04]  /*1c40*/  UIADD3 UR4, UR6, -UR5, URZ ;  /* 0x8000000506047290 */ /* 0x000fc8000fffe03f */
[----:B------:R-:W-:-:S03]  /*1c50*/  ULEA.HI UR4, UR4, UR5, URZ, 0x1f ;  /* 0x0000000504047291 */ /* 0x000fc6000f8ff83f */
[----:B------:R-:W-:Y:S01]  /*1c60*/  UMOV UR5, 0x400 ;  /* 0x0000040000057882 */ /* 0x000fe20000000000 */
[----:B------:R-:W-:-:S04]  /*1c70*/  USHF.R.U32.HI UR4, URZ, 0x2, UR4 ;  /* 0x000000023f047899 */ /* 0x000fc80008011604 */
[----:B------:R-:W-:Y:S02]  /*1c80*/  UIMAD UR4, UR4, -0x7, UR6 ;  /* 0xfffffff9040478a4 */ /* 0x000fe4000f8e0206 */
[----:B0-----:R-:W-:-:S04]  /*1c90*/  ULEA UR5, UR7, UR5, 0x18 ;  /* 0x0000000507057291 */ /* 0x001fc8000f8ec03f */
[----:B------:R-:W-:-:S04]  /*1ca0*/  ULEA UR4, UR4, UR5, 0x3 ;  /* 0x0000000504047291 */ /* 0x000fc8000f8e183f */
[----:B------:R-:W-:-:S04]  /*1cb0*/  UIADD3 UR4, UR4, 0x38, URZ ;  /* 0x0000003804047890 */ /* 0x000fc8000fffe03f */
[----:B------:R-:W-:-:S09]  /*1cc0*/  UPRMT UR4, URZ, 0x654, UR4 ;  /* 0x000006543f047896 */ /* 0x000fd20008000004 */
[----:B------:R-:W-:Y:S01]  /*1cd0*/  SYNCS.ARRIVE.TRANS64.RED.A1T0 RZ, [UR4], RZ ;  /* 0x000000ffffff79a7 */ /* 0x000fe20008100404 */
[----:B------:R-:W-:Y:S05]  /*1ce0*/  @P0 BRA `(.L_x_26) ;  /* 0x0000000000040947 */ /* 0x000fea0003800000 */
[----:B------:R-:W-:Y:S01]  /*1cf0*/  BPT.TRAP 0x1 ;  /* 0x000000040000795c */ /* 0x000fe20000300000 */
.L_x_26:
[----:B------:R-:W-:Y:S01]  /*1d00*/  UISETP.GE.U32.AND UP1, UPT, UR43, 0x7, UPT ;  /* 0x000000072b00788c */ /* 0x000fe2000bf26070 */
[----:B------:R-:W-:Y:S01]  /*1d10*/  IMAD.SHL.U32 R6, R100, 0x80, RZ ;  /* 0x0000008064067824 */ /* 0x000fe200078e00ff */
[----:B------:R-:W-:Y:S01]  /*1d20*/  UIADD3 UR41, UR43, UR41, URZ ;  /* 0x000000292b297290 */ /* 0x000fe2000fffe03f */
[----:B------:R-:W-:Y:S01]  /*1d30*/  SHF.R.S32.HI R11, RZ, 0x1f, R99 ;  /* 0x0000001fff0b7819 */ /* 0x000fe20000011463 */
[----:B------:R-:W-:Y:S01]  /*1d40*/  ULDC UR10, c[0x0][0x288] ;  /* 0x0000a200000a7ab9 */ /* 0x000fe20000000800 */
[----:B------:R-:W-:Y:S01]  /*1d50*/  IMAD.SHL.U32 R10, R101, 0x80, RZ ;  /* 0x00000080650a7824 */ /* 0x000fe200078e00ff */
[C---:B------:R-:W-:Y:S01]  /*1d60*/  LOP3.LUT R8, R6.reuse, 0x6, R93, 0xf8, !PT ;  /* 0x0000000606087812 */ /* 0x040fe200078ef85d */
[----:B------:R-:W-:Y:S01]  /*1d70*/  UISETP.GT.U32.AND UP0, UPT, UR41, 0x6, UPT ;  /* 0x000000062900788c */ /* 0x000fe2000bf04070 */
[----:B------:R-:W-:Y:S01]  /*1d80*/  ISETP.GE.AND P0, PT, R6, UR10, PT ;  /* 0x0000000a06007c0c */ /* 0x000fe2000bf06270 */
[----:B------:R-:W-:Y:S01]  /*1d90*/  ULDC.64 UR6, c[0x0][0x5d0] ;  /* 0x0001740000067ab9 */ /* 0x000fe20000000a00 */
[----:B------:R-:W-:Y:S01]  /*1da0*/  ULDC UR11, c[0x0][0x284] ;  /* 0x0000a100000b7ab9 */ /* 0x000fe20000000800 */
[----:B------:R-:W-:Y:S01]  /*1db0*/  @UP1 UIMAD.WIDE.U32 UR4, UR41, 0x24924925, URZ ;  /* 0x24924925290418a5 */ /* 0x000fe2000f8e003f */
[----:B------:R-:W-:Y:S01]  /*1dc0*/  SHF.R.S32.HI R9, RZ, 0x1f, R8 ;  /* 0x0000001fff097819 */ /* 0x000fe20000011408 */
[----:B------:R-:W-:Y:S01]  /*1dd0*/  IMAD R0, R11, UR6, RZ ;  /* 0x000000060b007c24 */ /* 0x000fe2000f8e02ff */
[----:B------:R-:W-:Y:S01]  /*1de0*/  UISETP.LT.U32.AND UP0, UPT, UR43, 0x7, UP0 ;  /* 0x000000072b00788c */ /* 0x000fe20008701070 */
[----:B------:R-:W-:Y:S01]  /*1df0*/  ISETP.GE.OR P0, PT, R10, UR11, P0 ;  /* 0x0000000b0a007c0c */ /* 0x000fe20008706670 */
[----:B------:R-:W-:Y:S01]  /*1e00*/  @UP1 UIADD3 UR4, UR41, -UR5, URZ ;  /* 0x8000000529041290 */ /* 0x000fe2000fffe03f */
[C---:B------:R-:W-:Y:S01]  /*1e10*/  IMAD R3, R99.reuse, UR7, R0 ;  /* 0x0000000763037c24 */ /* 0x040fe2000f8e0200 */
[----:B------:R-:W-:Y:S01]  /*1e20*/  ULDC.64 UR8, c[0x0][0x5c8] ;  /* 0x0001720000087ab9 */ /* 0x000fe20000000a00 */
[----:B------:R-:W-:Y:S01]  /*1e30*/  IMAD.WIDE.U32 R4, R99, UR6, R8 ;  /* 0x0000000663047c25 */ /* 0x000fe2000f8e0008 */
[----:B------:R-:W-:-:S02]  /*1e40*/  USEL UR6, URZ, 0x1, !UP0 ;  /* 0x000000013f067887 */ /* 0x000fc4000c000000 */
[----:B------:R-:W-:Y:S01]  /*1e50*/  @UP1 ULEA.HI UR4, UR4, UR5, URZ, 0x1f ;  /* 0x0000000504041291 */ /* 0x000fe2000f8ff83f */
[----:B------:R-:W-:Y:S01]  /*1e60*/  IMAD.WIDE R100, R101, 0x80, R22 ;  /* 0x0000008065647825 */ /* 0x000fe200078e0216 */
[----:B------:R-:W-:Y:S02]  /*1e70*/  ULOP3.LUT UR40, UR40, UR6, URZ, 0x3c, !UPT ;  /* 0x0000000628287292 */ /* 0x000fe4000f8e3c3f */
[----:B------:R-:W-:Y:S01]  /*1e80*/  @UP1 USHF.R.U32.HI UR4, URZ, 0x2, UR4 ;  /* 0x000000023f041899 */ /* 0x000fe20008011604 */
[----:B------:R-:W-:Y:S02]  /*1e90*/  IMAD.IADD R5, R5, 0x1, R3 ;  /* 0x0000000105057824 */ /* 0x000fe400078e0203 */
[----:B------:R-:W-:Y:S01]  /*1ea0*/  IMAD R3, R101, UR8, RZ ;  /* 0x0000000865037c24 */ /* 0x000fe2000f8e02ff */
[----:B------:R-:W-:Y:S01]  /*1eb0*/  @UP1 ULOP3.LUT UR40, UR40, 0x1, UR4, 0x78, !UPT ;  /* 0x0000000128281892 */ /* 0x000fe2000f8e7804 */
[----:B------:R-:W-:-:S04]  /*1ec0*/  IMAD.WIDE.U32 R102, R100, UR8, R4 ;  /* 0x0000000864667c25 */ /* 0x000fc8000f8e0004 */
[----:B------:R-:W-:Y:S02]  /*1ed0*/  IMAD R7, R100, UR9, R3 ;  /* 0x0000000964077c24 */ /* 0x000fe4000f8e0203 */
[----:B------:R-:W-:Y:S01]  /*1ee0*/  IMAD.MOV.U32 R0, RZ, RZ, -0x1 ;  /* 0xffffffffff007424 */ /* 0x000fe200078e00ff */
[----:B------:R-:W-:Y:S06]  /*1ef0*/  @P0 BRA `(.L_x_28) ;  /* 0x00000040001c0947 */ /* 0x000fec0003800000 */
[----:B-----5:R-:W-:Y:S01]  /*1f00*/  FSETP.NEU.AND P0, PT, R88, RZ, PT ;  /* 0x000000ff5800720b */ /* 0x020fe20003f0d000 */
[----:B------:R-:W-:Y:S01]  /*1f10*/  IMAD.IADD R4, R89, 0x1, -R6 ;  /* 0x0000000159047824 */ /* 0x000fe200078e0a06 */
[----:B------:R-:W-:Y:S01]  /*1f20*/  BSSY B0, `(.L_x_28) ;  /* 0x0000404000007945 */ /* 0x000fe20003800000 */
[----:B------:R-:W-:Y:S02]  /*1f30*/  IMAD.IADD R3, R97, 0x1, -R10 ;  /* 0x0000000161037824 */ /* 0x000fe400078e0a0a */
[----:B------:R-:W-:Y:S01]  /*1f40*/  IMAD.IADD R113, R103, 0x1, R7 ;  /* 0x0000000167717824 */ /* 0x000fe200078e0207 */
[----:B------:R-:W-:-:S04]  /*1f50*/  ISETP.GT.AND P2, PT, R4, RZ, PT ;  /* 0x000000ff0400720c */ /* 0x000fc80003f44270 */
[----:B------:R-:W-:-:S03]  /*1f60*/  ISETP.GT.AND P1, PT, R3, RZ, P2 ;  /* 0x000000ff0300720c */ /* 0x000fc60001724270 */
[----:B------:R-:W-:Y:S10]  /*1f70*/  @!P0 BRA `(.L_x_29) ;  /* 0x0000002c00288947 */ /* 0x000ff40003800000 */
[----:B------:R-:W0:Y:S01]  /*1f80*/  LDC.64 R106, c[0x0][0x5b8] ;  /* 0x00016e00ff6a7b82 */ /* 0x000e220000000a00 */
[----:B------:R-:W-:-:S07]  /*1f90*/  ULDC.64 UR4, c[0x0][0x5c0] ;  /* 0x0001700000047ab9 */ /* 0x000fce0000000a00 */
[----:B------:R-:W1:Y:S08]  /*1fa0*/  LDC.64 R108, c[0x0][0x5b0] ;  /* 0x00016c00ff6c7b82 */ /* 0x000e700000000a00 */
[----:B------:R-:W2:Y:S01]  /*1fb0*/  LDC.64 R110, c[0x0][0x5a8] ;  /* 0x00016a00ff6e7b82 */ /* 0x000ea20000000a00 */
[-C--:B0-----:R-:W-:Y:S02]  /*1fc0*/  IMAD R6, R11, R106.reuse, RZ ;  /* 0x0000006a0b067224 */ /* 0x081fe400078e02ff */
[----:B------:R-:W-:-:S04]  /*1fd0*/  IMAD.WIDE.U32 R104, R99, R106, R8 ;  /* 0x0000006a63687225 */ /* 0x000fc800078e0008 */
[----:B------:R-:W-:Y:S02]  /*1fe0*/  IMAD R103, R99, R107, R6 ;  /* 0x0000006b63677224 */ /* 0x000fe400078e0206 */
[-C--:B-1----:R-:W-:Y:S02]  /*1ff0*/  IMAD R5, R101, R108.reuse, RZ ;  /* 0x0000006c65057224 */ /* 0x082fe400078e02ff */
[----:B------:R-:W-:Y:S02]  /*2000*/  IMAD.IADD R13, R105, 0x1, R103 ;  /* 0x00000001690d7824 */ /* 0x000fe400078e0267 */
[----:B------:R-:W-:Y:S02]  /*2010*/  IMAD.MOV.U32 R12, RZ, RZ, R104 ;  /* 0x000000ffff0c7224 */ /* 0x000fe400078e0068 */
[C---:B------:R-:W-:Y:S02]  /*2020*/  IMAD R107, R100.reuse, R109, R5 ;  /* 0x0000006d646b7224 */ /* 0x040fe400078e0205 */
[----:B------:R-:W-:-:S04]  /*2030*/  IMAD.WIDE.U32 R6, R100, R108, R12 ;  /* 0x0000006c64067225 */ /* 0x000fc800078e000c */
[----:B------:R-:W-:Y:S01]  /*2040*/  IMAD.IADD R5, R7, 0x1, R107 ;  /* 0x0000000107057824 */ /* 0x000fe200078e026b */
[----:B--2---:R-:W-:-:S04]  /*2050*/  LEA R14, P0, R6, R110, 0x1 ;  /* 0x0000006e060e7211 */ /* 0x004fc800078008ff */
[----:B------:R-:W-:-:S05]  /*2060*/  LEA.HI.X R15, R6, R111, R5, 0x1, P0 ;  /* 0x0000006f060f7211 */ /* 0x000fca00000f0c05 */
[----:B------:R0:W2:Y:S01]  /*2070*/  @P1 LDG.E.LTC128B.U16 R5, desc[UR38][R14.64] ;  /* 0x000000260e051981 */ /* 0x0000a2000c1e1520 */
[----:B------:R-:W-:Y:S01]  /*2080*/  LEA R10, P0, R102, UR4, 0x1 ;  /* 0x00000004660a7c11 */ /* 0x000fe2000f8008ff */
[----:B------:R-:W-:Y:S01]  /*2090*/  IMAD.WIDE.U32 R6, R100, R108, R8 ;  /* 0x0000006c64067225 */ /* 0x000fe200078e0008 */
[----:B------:R-:W-:Y:S03]  /*20a0*/  BSSY B1, `(.L_x_30) ;  /* 0x0000012000017945 */ /* 0x000fe60003800000 */
[----:B------:R-:W-:Y:S02]  /*20b0*/  IMAD.IADD R7, R107, 0x1, R7 ;  /* 0x000000016b077824 */ /* 0x000fe400078e0207 */
[----:B------:R-:W-:Y:S01]  /*20c0*/  IMAD.WIDE.U32 R20, R99, R106, R6 ;  /* 0x0000006a63147225 */ /* 0x000fe200078e0006 */
[----:B0-----:R-:W-:-:S03]  /*20d0*/  SHF.L.U64.HI R15, R108, 0x3, R109 ;  /* 0x000000036c0f7819 */ /* 0x001fc6000001026d */
[----:B------:R-:W-:Y:S01]  /*20e0*/  IMAD.IADD R7, R103, 0x1, R21 ;  /* 0x0000000167077824 */ /* 0x000fe200078e0215 */
[----:B------:R-:W-:Y:S01]  /*20f0*/  LEA R6, P4, R20, R110, 0x1 ;  /* 0x0000006e14067211 */ /* 0x000fe200078808ff */
[----:B------:R-:W-:-:S03]  /*2100*/  IMAD.SHL.U32 R14, R108, 0x8, RZ ;  /* 0x000000086c0e7824 */ /* 0x000fc600078e00ff */
[----:B------:R-:W-:Y:S01]  /*2110*/  LEA.HI.X R7, R20, R111, R7, 0x1, P4 ;  /* 0x0000006f14077211 */ /* 0x000fe200020f0c07 */
[----:B--2---:R-:W-:-:S05]  /*2120*/  HADD2.F32 R11, -RZ, R5.H0_H0 ;  /* 0x20000005ff0b7230 */ /* 0x004fca0000004100 */
[----:B------:R-:W-:-:S04]  /*2130*/  FMUL R11, R11, R88 ;  /* 0x000000580b0b7220 */ /* 0x000fc80000400000 */
[----:B------:R-:W-:Y:S01]  /*2140*/  FFMA R24, R24, R19, R11 ;  /* 0x0000001318187223 */ /* 0x000fe2000000000b */
[----:B------:R-:W-:Y:S02]  /*2150*/  LEA.HI.X R11, R102, UR5, R113, 0x1, P0 ;  /* 0x00000005660b7c11 */ /* 0x000fe400080f0c71 */
[----:B------:R-:W-:Y:S02]  /*2160*/  ISETP.GT.AND P0, PT, R4, 0x1, PT ;  /* 0x000000010400780c */ /* 0x000fe40003f04270 */
[----:B------:R-:W-:Y:S02]  /*2170*/  F2FP.F16.F32.PACK_AB R24, RZ, R24 ;  /* 0x00000018ff18723e */ /* 0x000fe400000000ff */
[----:B------:R-:W-:-:S03]  /*2180*/  ISETP.GT.AND P3, PT, R3, RZ, P0 ;  /* 0x000000ff0300720c */ /* 0x000fc60000764270 */
[----:B------:R0:W-:Y:S10]  /*2190*/  @P1 STG.E.U16 desc[UR38][R10.64], R24 ;  /* 0x000000180a001986 */ /* 0x0001f4000c101526 */
[----:B------:R-:W-:Y:S05]  /*21a0*/  @!P3 BRA `(.L_x_31) ;  /* 0x000000000004b947 */ /* 0x000fea0003800000 */
[----:B------:R1:W5:Y:S02]  /*21b0*/  LDG.E.LTC128B.U16 R5, desc[UR38][R6.64+0x2] ;  /* 0x0000022606057981 */ /* 0x000364000c1e1520 */
.L_x_31:
[----:B------:R-:W-:Y:S05]  /*21c0*/  BSYNC B1 ;  /* 0x0000000000017941 */ /* 0x000fea0003800000 */
.L_x_30:
[----:B-----5:R-:W-:Y:S01]  /*21d0*/  HADD2.F32 R101, -RZ, R5.H0_H0 ;  /* 0x20000005ff657230 */ /* 0x020fe20000004100 */
[----:B------:R-:W-:Y:S01]  /*21e0*/  ISETP.GT.AND P2, PT, R3, 0x8, P2 ;  /* 0x000000080300780c */ /* 0x000fe20001744270 */
[----:B------:R-:W-:Y:S01]  /*21f0*/  IMAD.WIDE.U32 R20, R100, R108, R14 ;  /* 0x0000006c64147225 */ /* 0x000fe200078e000e */
[----:B0-----:R-:W-:-:S03]  /*2200*/  PRMT R24, R5, 0x7610, R24 ;  /* 0x0000761005187816 */ /* 0x001fc60000000018 */
[----:B------:R-:W-:Y:S01]  /*2210*/  FMUL R12, R101, R88 ;  /* 0x00000058650c7220 */ /* 0x000fe20000400000 */
[----:B------:R-:W-:Y:S01]  /*2220*/  IMAD.IADD R107, R107, 0x1, R21 ;  /* 0x000000016b6b7824 */ /* 0x000fe200078e0215 */
[----:B------:R-:W-:Y:S02]  /*2230*/  IADD3 R104, P1, R104, R20, RZ ;  /* 0x0000001468687210 */ /* 0x000fe40007f3e0ff */
[----:B------:R-:W-:-:S03]  /*2240*/  FFMA R12, R25, R19, R12 ;  /* 0x00000013190c7223 */ /* 0x000fc6000000000c */
[----:B------:R-:W-:Y:S01]  /*2250*/  IMAD.X R13, R107, 0x1, R13, P1 ;  /* 0x000000016b0d7824 */ /* 0x000fe200008e060d */
[C---:B------:R-:W-:Y:S02]  /*2260*/  LEA R14, P1, R104.reuse, R110, 0x1 ;  /* 0x0000006e680e7211 */ /* 0x040fe400078208ff */
[----:B------:R-:W-:Y:S02]  /*2270*/  F2FP.F16.F32.PACK_AB R12, RZ, R12 ;  /* 0x0000000cff0c723e */ /* 0x000fe400000000ff */
[----:B------:R-:W-:Y:S02]  /*2280*/  LEA.HI.X R15, R104, R111, R13, 0x1, P1 ;  /* 0x0000006f680f7211 */ /* 0x000fe400008f0c0d */
[----:B------:R-:W-:-:S05]  /*2290*/  PRMT R21, R12, 0x7610, R21 ;  /* 0x000076100c157816 */ /* 0x000fca0000000015 */
[----:B------:R0:W-:Y:S04]  /*22a0*/  @P3 STG.E.U16 desc[UR38][R10.64+0x2], R21 ;  /* 0x000002150a003986 */ /* 0x0001e8000c101526 */
[----:B------:R-:W2:Y:S01]  /*22b0*/  @P2 LDG.E.LTC128B.U16 R24, desc[UR38][R14.64] ;  /* 0x000000260e182981 */ /* 0x000ea2000c1e1520 */
[----:B------:R-:W-:Y:S01]  /*22c0*/  IADD3 R20, P1, R8, R20, RZ ;  /* 0x0000001408147210 */ /* 0x000fe20007f3e0ff */
[----:B------:R-:W-:Y:S01]  /*22d0*/  BSSY B1, `(.L_x_32) ;  /* 0x0000011000017945 */ /* 0x000fe20003800000 */
[C---:B------:R-:W-:Y:S02]  /*22e0*/  SHF.L.U64.HI R13, R92.reuse, 0x1, R91 ;  /* 0x000000015c0d7819 */ /* 0x040fe4000001025b */
[----:B------:R-:W-:Y:S01]  /*22f0*/  ISETP.GT.AND P0, PT, R3, 0x8, P0 ;  /* 0x000000080300780c */ /* 0x000fe20000704270 */
[----:B0-----:R-:W-:Y:S01]  /*2300*/  IMAD.X R21, R9, 0x1, R107, P1 ;  /* 0x0000000109157824 */ /* 0x001fe200008e066b */
[----:B------:R-:W-:Y:S01]  /*2310*/  LEA R12, P1, R92, R10, 0x1 ;  /* 0x0000000a5c0c7211 */ /* 0x000fe200078208ff */
[----:B------:R-:W-:-:S04]  /*2320*/  IMAD.WIDE.U32 R20, R99, R106, R20 ;  /* 0x0000006a63147225 */ /* 0x000fc800078e0014 */
[----:B------:R-:W-:Y:S01]  /*2330*/  IMAD.X R13, R13, 0x1, R11, P1 ;  /* 0x000000010d0d7824 */ /* 0x000fe200008e060b */
[----:B------:R-:W-:Y:S01]  /*2340*/  LEA R8, P3, R20, R110, 0x1 ;  /* 0x0000006e14087211 */ /* 0x000fe200078608ff */
[----:B------:R-:W-:-:S05]  /*2350*/  IMAD.IADD R9, R103, 0x1, R21 ;  /* 0x0000000167097824 */ /* 0x000fca00078e0215 */
[----:B------:R-:W-:Y:S01]  /*2360*/  LEA.HI.X R9, R20, R111, R9, 0x1, P3 ;  /* 0x0000006f14097211 */ /* 0x000fe200018f0c09 */
[----:B--2---:R-:W-:-:S05]  /*2370*/  HADD2.F32 R5, -RZ, R24.H0_H0 ;  /* 0x20000018ff057230 */ /* 0x004fca0000004100 */
[----:B------:R-:W-:-:S04]  /*2380*/  FMUL R5, R5, R88 ;  /* 0x0000005805057220 */ /* 0x000fc80000400000 */
[----:B------:R-:W-:-:S05]  /*2390*/  FFMA R5, R26, R19, R5 ;  /* 0x000000131a057223 */ /* 0x000fca0000000005 */
[----:B------:R-:W-:-:S05]  /*23a0*/  F2FP.F16.F32.PACK_AB R5, RZ, R5 ;  /* 0x00000005ff05723e */ /* 0x000fca00000000ff */
[----:B------:R0:W-:Y:S01]  /*23b0*/  @P2 STG.E.U16 desc[UR38][R12.64], R5 ;  /* 0x000000050c002986 */ /* 0x0001e2000c101526 */
[----:B------:R-:W-:Y:S05]  /*23c0*/  @!P0 BRA `(.L_x_33) ;  /* 0x0000000000048947 */ /* 0x000fea0003800000 */
[----:B------:R2:W5:Y:S02]  /*23d0*/  LDG.E.LTC128B.U16 R24, desc[UR38][R8.64+0x2] ;  /* 0x0000022608187981 */ /* 0x000564000c1e1520 */
.L_x_33:
[----:B------:R-:W-:Y:S05]  /*23e0*/  BSYNC B1 ;  /* 0x0000000000017941 */ /* 0x000fea0003800000 */
.L_x_32:
[----:B0----5:R-:W-:Y:S01]  /*23f0*/  HADD2.F32 R5, -RZ, R24.H0_H0 ;  /* 0x20000018ff057230 */ /* 0x021fe20000004100 */
[----:B------:R-:W-:Y:S01]  /*2400*/  ISETP.GT.AND P1, PT, R4, 0x8, PT ;  /* 0x000000080400780c */ /* 0x000fe20003f24270 */
[----:B------:R-:W-:Y:S03]  /*2410*/  BSSY B1, `(.L_x_34) ;  /* 0x0000008000017945 */ /* 0x000fe60003800000 */
[----:B------:R-:W-:Y:S01]  /*2420*/  FMUL R14, R5, R88 ;  /* 0x00000058050e7220 */ /* 0x000fe20000400000 */
[----:B------:R-:W-:-:S03]  /*2430*/  ISETP.GT.AND P2, PT, R3, RZ, P1 ;  /* 0x000000ff0300720c */ /* 0x000fc60000f44270 */
[----:B------:R-:W-:-:S05]  /*2440*/  FFMA R14, R27, R19, R14 ;  /* 0x000000131b0e7223 */ /* 0x000fca000000000e */
[----:B------:R-:W-:-:S05]  /*2450*/  F2FP.F16.F32.PACK_AB R14, RZ, R14 ;  /* 0x0000000eff0e723e */ /* 0x000fca00000000ff */
[----:B------:R0:W-:Y:S01]  /*2460*/  @P0 STG.E.U16 desc[UR38][R12.64+0x2], R14 ;  /* 0x0000020e0c000986 */ /* 0x0001e2000c101526 */
[----:B------:R-:W-:Y:S05]  /*2470*/  @!P2 BRA `(.L_x_35) ;  /* 0x000000000004a947 */ /* 0x000fea0003800000 */
[----:B------:R3:W5:Y:S02]  /*2480*/  LDG.E.LTC128B.U16 R24, desc[UR38][R6.64+0x10] ;  /* 0x0000102606187981 */ /* 0x000764000c1e1520 */
.L_x_35:
[----:B------:R-:W-:Y:S05]  /*2490*/  BSYNC B1 ;  /* 0x0000000000017941 */ /* 0x000fea0003800000 */
.L_x_34:
[----:B-----5:R-:W-:Y:S01]  /*24a0*/  HADD2.F32 R5, -RZ, R24.H0_H0 ;  /* 0x20000018ff057230 */ /* 0x020fe20000004100 */
        /* <DEDUP_REMOVED lines=9> */
.L_x_37:
[----:B------:R-:W-:Y:S05]  /*2540*/  BSYNC B1 ;  /* 0x0000000000017941 */ /* 0x000fea0003800000 */
.L_x_36:
[----:B----45:R-:W-:Y:S01]  /*2550*/  HADD2.F32 R5, -RZ, R24.H0_H0 ;  /* 0x20000018ff057230 */ /* 0x030fe20000004100 */
[----:B------:R-:W-:Y:S01]  /*2560*/  ISETP.GT.AND P1, PT, R3, 0x8, P1 ;  /* 0x000000080300780c */ /* 0x000fe20000f24270 */
[----:B------:R-:W-:Y:S03]  /*2570*/  BSSY B1, `(.L_x_38) ;  /* 0x0000007000017945 */ /* 0x000fe60003800000 */
[----:B0-----:R-:W-:-:S04]  /*2580*/  FMUL R14, R5, R88 ;  /* 0x00000058050e7220 */ /* 0x001fc80000400000 */
[----:B------:R-:W-:-:S05]  /*2590*/  FFMA R14, R29, R19, R14 ;  /* 0x000000131d0e7223 */ /* 0x000fca000000000e */
[----:B------:R-:W-:-:S05]  /*25a0*/  F2FP.F16.F32.PACK_AB R14, RZ, R14 ;  /* 0x0000000eff0e723e */ /* 0x000fca00000000ff */
[----:B------:R0:W-:Y:S01]  /*25b0*/  @P3 STG.E.U16 desc[UR38][R10.64+0x12], R14 ;  /* 0x0000120e0a003986 */ /* 0x0001e2000c101526 */
[----:B------:R-:W-:Y:S05]  /*25c0*/  @!P1 BRA `(.L_x_39) ;  /* 0x0000000000049947 */ /* 0x000fea0003800000 */
[----:B------:R4:W5:Y:S02]  /*25d0*/  LDG.E.LTC128B.U16 R24, desc[UR38][R8.64+0x10] ;  /* 0x0000102608187981 */ /* 0x000964000c1e1520 */
.L_x_39:
[----:B------:R-:W-:Y:S05]  /*25e0*/  BSYNC B1 ;  /* 0x0000000000017941 */ /* 0x000fea0003800000 */
.L_x_38:
[----:B-----5:R-:W-:Y:S01]  /*25f0*/  HADD2.F32 R5, -RZ, R24.H0_H0 ;  /* 0x20000018ff057230 */ /* 0x020fe20000004100 */
[----:B------:R-:W-:Y:S01]  /*2600*/  ISETP.GT.AND P0, PT, R3, 0x8, P0 ;  /* 0x000000080300780c */ /* 0x000fe20000704270 */
[----:B------:R-:W-:Y:S03]  /*2610*/  BSSY B1, `(.L_x_40) ;  /* 0x0000007000017945 */ /* 0x000fe60003800000 */
[----:B------:R-:W-:-:S04]  /*2620*/  FMUL R5, R5, R88 ;  /* 0x0000005805057220 */ /* 0x000fc80000400000 */
[----:B------:R-:W-:-:S05]  /*2630*/  FFMA R5, R30, R19, R5 ;  /* 0x000000131e057223 */ /* 0x000fca0000000005 */
[----:B------:R-:W-:-:S05]  /*2640*/  F2FP.F16.F32.PACK_AB R5, RZ, R5 ;  /* 0x00000005ff05723e */ /* 0x000fca00000000ff */
[----:B------:R0:W-:Y:S01]  /*2650*/  @P1 STG.E.U16 desc[UR38][R12.64+0x10], R5 ;  /* 0x000010050c001986 */ /* 0x0001e2000c101526 */
[----:B------:R-:W-:Y:S05]  /*2660*/  @!P0 BRA `(.L_x_41) ;  /* 0x0000000000048947 */ /* 0x000fea0003800000 */
[----:B------:R0:W5:Y:S02]  /*2670*/  LDG.E.LTC128B.U16 R24, desc[UR38][R8.64+0x12] ;  /* 0x0000122608187981 */ /* 0x000164000c1e1520 */
.L_x_41:
[----:B------:R-:W-:Y:S05]  /*2680*/  BSYNC B1 ;  /* 0x0000000000017941 */ /* 0x000fea0003800000 */
.L_x_40:
        /* <DEDUP_REMOVED lines=10> */
.L_x_43:
[----:B------:R-:W-:Y:S05]  /*2730*/  BSYNC B1 ;  /* 0x0000000000017941 */ /* 0x000fea0003800000 */
.L_x_42:
        /* <DEDUP_REMOVED lines=10> */
.L_x_45:
[----:B------:R-:W-:Y:S05]  /*27e0*/  BSYNC B1 ;  /* 0x0000000000017941 */ /* 0x000fea0003800000 */
.L_x_44:
[----:B0----5:R-:W-:Y:S01]  /*27f0*/  HADD2.F32 R5, -RZ, R24.H0_H0 ;  /* 0x20000018ff057230 */ /* 0x021fe20000004100 */
        /* <DEDUP_REMOVED lines=8> */
.L_x_47:
[----:B------:R-:W-:Y:S05]  /*2880*/  BSYNC B1 ;  /* 0x0000000000017941 */ /* 0x000fea0003800000 */
.L_x_46:
        /* <DEDUP_REMOVED lines=9> */
.L_x_49:
[----:B------:R-:W-:Y:S05]  /*2920*/  BSYNC B1 ;  /* 0x0000000000017941 */ /* 0x000fea0003800000 */
.L_x_48:
        /* <DEDUP_REMOVED lines=10> */
.L_x_51:
[----:B------:R-:W-:Y:S05]  /*29d0*/  BSYNC B1 ;  /* 0x0000000000017941 */ /* 0x000fea0003800000 */
.L_x_50:
        /* <DEDUP_REMOVED lines=10> */
.L_x_53:
[----:B------:R-:W-:Y:S05]  /*2a80*/  BSYNC B1 ;  /* 0x0000000000017941 */ /* 0x000fea0003800000 */
.L_x_52:
        /* <DEDUP_REMOVED lines=9> */
.L_x_55:
[----:B------:R-:W-:Y:S05]  /*2b20*/  BSYNC B1 ;  /* 0x0000000000017941 */ /* 0x000fea0003800000 */
.L_x_54:
        /* <DEDUP_REMOVED lines=9> */
.L_x_57:
[----:B------:R-:W-:Y:S05]  /*2bc0*/  BSYNC B1 ;  /* 0x0000000000017941 */ /* 0x000fea0003800000 */
.L_x_56:
        /* <DEDUP_REMOVED lines=10> */
.L_x_59:
[----:B------:R-:W-:Y:S05]  /*2c70*/  BSYNC B1 ;  /* 0x0000000000017941 */ /* 0x000fea0003800000 */
.L_x_58:
        /* <DEDUP_REMOVED lines=10> */
.L_x_61:
[----:B------:R-:W-:Y:S05]  /*2d20*/  BSYNC B1 ;  /* 0x0000000000017941 */ /* 0x000fea0003800000 */
.L_x_60:
        /* <DEDUP_REMOVED lines=9> */
.L_x_63:
[----:B------:R-:W-:Y:S05]  /*2dc0*/  BSYNC B1 ;  /* 0x0000000000017941 */ /* 0x000fea0003800000 */
.L_x_62:
        /* <DEDUP_REMOVED lines=9> */
.L_x_65:
[----:B------:R-:W-:Y:S05]  /*2e60*/  BSYNC B1 ;  /* 0x0000000000017941 */ /* 0x000fea0003800000 */
.L_x_64:
        /* <DEDUP_REMOVED lines=10> */
.L_x_67:
[----:B------:R-:W-:Y:S05]  /*2f10*/  BSYNC B1 ;  /* 0x0000000000017941 */ /* 0x000fea0003800000 */
.L_x_66:
        /* <DEDUP_REMOVED lines=10> */
.L_x_69:
[----:B------:R-:W-:Y:S05]  /*2fc0*/  BSYNC B1 ;  /* 0x0000000000017941 */ /* 0x000fea0003800000 */
.L_x_68:
        /* <DEDUP_REMOVED lines=9> */
.L_x_71:
[----:B------:R-:W-:Y:S05]  /*3060*/  BSYNC B1 ;  /* 0x0000000000017941 */ /* 0x000fea0003800000 */
.L_x_70:
        /* <DEDUP_REMOVED lines=9> */
.L_x_73:
[----:B------:R-:W-:Y:S05]  /*3100*/  BSYNC B1 ;  /* 0x0000000000017941 */ /* 0x000fea0003800000 */
.L_x_72:
        /* <DEDUP_REMOVED lines=10> */
.L_x_75:
[----:B------:R-:W-:Y:S05]  /*31b0*/  BSYNC B1 ;  /* 0x0000000000017941 */ /* 0x000fea0003800000 */
.L_x_74:
        /* <DEDUP_REMOVED lines=10> */
.L_x_77:
[----:B------:R-:W-:Y:S05]  /*3260*/  BSYNC B1 ;  /* 0x0000000000017941 */ /* 0x000fea0003800000 */
.L_x_76:
        /* <DEDUP_REMOVED lines=9> */
.L_x_79:
[----:B------:R-:W-:Y:S05]  /*3300*/  BSYNC B1 ;  /* 0x0000000000017941 */ /* 0x000fea0003800000 */
.L_x_78:
        /* <DEDUP_REMOVED lines=9> */
.L_x_81:
[----:B------:R-:W-:Y:S05]  /*33a0*/  BSYNC B1 ;  /* 0x0000000000017941 */ /* 0x000fea0003800000 */
.L_x_80:
        /* <DEDUP_REMOVED lines=10> */
.L_x_83:
[----:B------:R-:W-:Y:S05]  /*3450*/  BSYNC B1 ;  /* 0x0000000000017941 */ /* 0x000fea0003800000 */
.L_x_82:
        /* <DEDUP_REMOVED lines=10> */
.L_x_85:
[----:B------:R-:W-:Y:S05]  /*3500*/  BSYNC B1 ;  /* 0x0000000000017941 */ /* 0x000fea0003800000 */
.L_x_84:
        /* <DEDUP_REMOVED lines=9> */
.L_x_87:
[----:B------:R-:W-:Y:S05]  /*35a0*/  BSYNC B1 ;  /* 0x0000000000017941 */ /* 0x000fea0003800000 */
.L_x_86:
        /* <DEDUP_REMOVED lines=9> */
.L_x_89:
[----:B------:R-:W-:Y:S05]  /*3640*/  BSYNC B1 ;  /* 0x0000000000017941 */ /* 0x000fea0003800000 */
.L_x_88:
        /* <DEDUP_REMOVED lines=10> */
.L_x_91:
[----:B------:R-:W-:Y:S05]  /*36f0*/  BSYNC B1 ;  /* 0x0000000000017941 */ /* 0x000fea0003800000 */
.L_x_90:
        /* <DEDUP_REMOVED lines=10> */
.L_x_93:
[----:B------:R-:W-:Y:S05]  /*37a0*/  BSYNC B1 ;  /* 0x0000000000017941 */ /* 0x000fea0003800000 */
.L_x_92:
        /* <DEDUP_REMOVED lines=9> */
.L_x_95:
[----:B------:R-:W-:Y:S05]  /*3840*/  BSYNC B1 ;  /* 0x0000000000017941 */ /* 0x000fea0003800000 */
.L_x_94:
        /* <DEDUP_REMOVED lines=9> */
.L_x_97:
[----:B------:R-:W-:Y:S05]  /*38e0*/  BSYNC B1 ;  /* 0x0000000000017941 */ /* 0x000fea0003800000 */
.L_x_96:
        /* <DEDUP_REMOVED lines=10> */
.L_x_99:
[----:B------:R-:W-:Y:S05]  /*3990*/  BSYNC B1 ;  /* 0x0000000000017941 */ /* 0x000fea0003800000 */
.L_x_98:
        /* <DEDUP_REMOVED lines=10> */
.L_x_101:
[----:B------:R-:W-:Y:S05]  /*3a40*/  BSYNC B1 ;  /* 0x0000000000017941 */ /* 0x000fea0003800000 */
.L_x_100:
        /* <DEDUP_REMOVED lines=9> */
.L_x_103:
[----:B------:R-:W-:Y:S05]  /*3ae0*/  BSYNC B1 ;  /* 0x0000000000017941 */ /* 0x000fea0003800000 */
.L_x_102:
        /* <DEDUP_REMOVED lines=9> */
.L_x_105:
[----:B------:R-:W-:Y:S05]  /*3b80*/  BSYNC B1 ;  /* 0x0000000000017941 */ /* 0x000fea0003800000 */
.L_x_104:
        /* <DEDUP_REMOVED lines=10> */
.L_x_107:
[----:B------:R-:W-:Y:S05]  /*3c30*/  BSYNC B1 ;  /* 0x0000000000017941 */ /* 0x000fea0003800000 */
.L_x_106:
        /* <DEDUP_REMOVED lines=10> */
.L_x_109:
[----:B------:R-:W-:Y:S05]  /*3ce0*/  BSYNC B1 ;  /* 0x0000000000017941 */ /* 0x000fea0003800000 */
.L_x_108:
        /* <DEDUP_REMOVED lines=9> */
.L_x_111:
[----:B------:R-:W-:Y:S05]  /*3d80*/  BSYNC B1 ;  /* 0x0000000000017941 */ /* 0x000fea0003800000 */
.L_x_110:
        /* <DEDUP_REMOVED lines=9> */
.L_x_113:
[----:B------:R-:W-:Y:S05]  /*3e20*/  BSYNC B1 ;  /* 0x0000000000017941 */ /* 0x000fea0003800000 */
.L_x_112:
        /* <DEDUP_REMOVED lines=10> */
.L_x_115:
[----:B------:R-:W-:Y:S05]  /*3ed0*/  BSYNC B1 ;  /* 0x0000000000017941 */ /* 0x000fea0003800000 */
.L_x_114:
        /* <DEDUP_REMOVED lines=10> */
.L_x_117:
[----:B------:R-:W-:Y:S05]  /*3f80*/  BSYNC B1 ;  /* 0x0000000000017941 */ /* 0x000fea0003800000 */
.L_x_116:
        /* <DEDUP_REMOVED lines=9> */
.L_x_119:
[----:B------:R-:W-:Y:S05]  /*4020*/  BSYNC B1 ;  /* 0x0000000000017941 */ /* 0x000fea0003800000 */
.L_x_118:
        /* <DEDUP_REMOVED lines=9> */
.L_x_121:
[----:B------:R-:W-:Y:S05]  /*40c0*/  BSYNC B1 ;  /* 0x0000000000017941 */ /* 0x000fea0003800000 */
.L_x_120:
        /* <DEDUP_REMOVED lines=10> */
.L_x_123:
[----:B------:R-:W-:Y:S05]  /*4170*/  BSYNC B1 ;  /* 0x0000000000017941 */ /* 0x000fea0003800000 */
.L_x_122:
        /* <DEDUP_REMOVED lines=10> */
.L_x_125:
[----:B------:R-:W-:Y:S05]  /*4220*/  BSYNC B1 ;  /* 0x0000000000017941 */ /* 0x000fea0003800000 */
.L_x_124:
        /* <DEDUP_REMOVED lines=9> */
.L_x_127:
[----:B------:R-:W-:Y:S05]  /*42c0*/  BSYNC B1 ;  /* 0x0000000000017941 */ /* 0x000fea0003800000 */
.L_x_126:
        /* <DEDUP_REMOVED lines=9> */
.L_x_129:
[----:B------:R-:W-:Y:S05]  /*4360*/  BSYNC B1 ;  /* 0x0000000000017941 */ /* 0x000fea0003800000 */
.L_x_128:
        /* <DEDUP_REMOVED lines=10> */
.L_x_131:
[----:B------:R-:W-:Y:S05]  /*4410*/  BSYNC B1 ;  /* 0x0000000000017941 */ /* 0x000fea0003800000 */
.L_x_130:
        /* <DEDUP_REMOVED lines=10> */
.L_x_133:
[----:B------:R-:W-:Y:S05]  /*44c0*/  BSYNC B1 ;  /* 0x0000000000017941 */ /* 0x000fea0003800000 */
.L_x_132:
        /* <DEDUP_REMOVED lines=9> */
.L_x_135:
[----:B------:R-:W-:Y:S05]  /*4560*/  BSYNC B1 ;  /* 0x0000000000017941 */ /* 0x000fea0003800000 */
.L_x_134:
        /* <DEDUP_REMOVED lines=9> */
.L_x_137:
[----:B------:R-:W-:Y:S05]  /*4600*/  BSYNC B1 ;  /* 0x0000000000017941 */ /* 0x000fea0003800000 */
.L_x_136:
        /* <DEDUP_REMOVED lines=10> */
.L_x_139:
[----:B------:R-:W-:Y:S05]  /*46b0*/  BSYNC B1 ;  /* 0x0000000000017941 */ /* 0x000fea0003800000 */
.L_x_138:
        /* <DEDUP_REMOVED lines=10> */
.L_x_141:
[----:B------:R-:W-:Y:S05]  /*4760*/  BSYNC B1 ;  /* 0x0000000000017941 */ /* 0x000fea0003800000 */
.L_x_140:
        /* <DEDUP_REMOVED lines=9> */
.L_x_143:
[----:B------:R-:W-:Y:S05]  /*4800*/  BSYNC B1 ;  /* 0x0000000000017941 */ /* 0x000fea0003800000 */
.L_x_142:
        /* <DEDUP_REMOVED lines=9> */
.L_x_145:
[----:B------:R-:W-:Y:S05]  /*48a0*/  BSYNC B1 ;  /* 0x0000000000017941 */ /* 0x000fea0003800000 */
.L_x_144:
        /* <DEDUP_REMOVED lines=10> */
.L_x_147:
[----:B------:R-:W-:Y:S05]  /*4950*/  BSYNC B1 ;  /* 0x0000000000017941 */ /* 0x000fea0003800000 */
.L_x_146:
[----:B-----5:R-:W-:Y:S01]  /*4960*/  HADD2.F32 R5, -RZ, R24.H0_H0 ;  /* 0x20000018ff057230 */ /* 0x020fe20000004100 */
[----:B------:R-:W-:Y:S01]  /*4970*/  ISETP.GT.AND P0, PT, R4, 0x79, PT ;  /* 0x000000790400780c */ /* 0x000fe20003f04270 */
[----:B------:R-:W-:Y:S01]  /*4980*/  @P2 IMAD.MOV.U32 R4, RZ, RZ, R10 ;  /* 0x000000ffff042224 */ /* 0x000fe200078e000a */
[----:B------:R-:W-:Y:S02]  /*4990*/  BSSY B1, `(.L_x_148) ;  /* 0x000000a000017945 */ /* 0x000fe40003800000 */
[----:B------:R-:W-:Y:S01]  /*49a0*/  FMUL R5, R5, R88 ;  /* 0x0000005805057220 */ /* 0x000fe20000400000 */
[----:B------:R-:W-:-:S03]  /*49b0*/  ISETP.GT.AND P3, PT, R3, RZ, P0 ;  /* 0x000000ff0300720c */ /* 0x000fc60000764270 */
[----:B------:R-:W-:-:S05]  /*49c0*/  FFMA R5, R84, R19, R5 ;  /* 0x0000001354057223 */ /* 0x000fca0000000005 */
[----:B------:R-:W-:-:S04]  /*49d0*/  F2FP.F16.F32.PACK_AB R5, RZ, R5 ;  /* 0x00000005ff05723e */ /* 0x000fc800000000ff */
[----:B0-----:R-:W-:Y:S01]  /*49e0*/  PRMT R14, R5, 0x7610, R14 ;  /* 0x00007610050e7816 */ /* 0x001fe2000000000e */
[----:B------:R-:W-:-:S05]  /*49f0*/  @P2 IMAD.MOV.U32 R5, RZ, RZ, R11 ;  /* 0x000000ffff052224 */ /* 0x000fca00078e000b */
[----:B------:R0:W-:Y:S01]  /*4a00*/  @P2 STG.E.U16 desc[UR38][R4.64+0xf0], R14 ;  /* 0x0000f00e04002986 */ /* 0x0001e2000c101526 */
[----:B------:R-:W-:Y:S05]  /*4a10*/  @!P3 BRA `(.L_x_149) ;  /* 0x000000000004b947 */ /* 0x000fea0003800000 */
[----:B------:R0:W5:Y:S02]  /*4a20*/  LDG.E.LTC128B.U16 R24, desc[UR38][R6.64+0xf2] ;  /* 0x0000f22606187981 */ /* 0x000164000c1e1520 */
.L_x_149:
[----:B------:R-:W-:Y:S05]  /*4a30*/  BSYNC B1 ;  /* 0x0000000000017941 */ /* 0x000fea0003800000 */
.L_x_148:
        /* <DEDUP_REMOVED lines=9> */
.L_x_151:
[----:B------:R-:W-:Y:S05]  /*4ad0*/  BSYNC B1 ;  /* 0x0000000000017941 */ /* 0x000fea0003800000 */
.L_x_150:
[----:B-----5:R-:W-:Y:S01]  /*4ae0*/  HADD2.F32 R5, -RZ, R24.H0_H0 ;  /* 0x20000018ff057230 */ /* 0x020fe20000004100 */
[----:B------:R-:W-:Y:S01]  /*4af0*/  ISETP.GT.AND P0, PT, R3, 0x8, P0 ;  /* 0x000000080300780c */ /* 0x000fe20000704270 */
[----:B0-----:R-:W-:Y:S01]  /*4b00*/  @P1 IMAD.MOV.U32 R4, RZ, RZ, R12 ;  /* 0x000000ffff041224 */ /* 0x001fe200078e000c */
[----:B------:R-:W-:Y:S02]  /*4b10*/  BSSY B1, `(.L_x_152) ;  /* 0x0000009000017945 */ /* 0x000fe40003800000 */
[----:B------:R-:W-:-:S04]  /*4b20*/  FMUL R5, R5, R88 ;  /* 0x0000005805057220 */ /* 0x000fc80000400000 */
[----:B------:R-:W-:-:S05]  /*4b30*/  FFMA R5, R86, R19, R5 ;  /* 0x0000001356057223 */ /* 0x000fca0000000005 */
[----:B------:R-:W-:-:S04]  /*4b40*/  F2FP.F16.F32.PACK_AB R5, RZ, R5 ;  /* 0x00000005ff05723e */ /* 0x000fc800000000ff */
[----:B-1-3--:R-:W-:Y:S01]  /*4b50*/  PRMT R6, R5, 0x7610, R6 ;  /* 0x0000761005067816 */ /* 0x00afe20000000006 */
[----:B------:R-:W-:-:S05]  /*4b60*/  @P1 IMAD.MOV.U32 R5, RZ, RZ, R13 ;  /* 0x000000ffff051224 */ /* 0x000fca00078e000d */
[----:B------:R0:W-:Y:S01]  /*4b70*/  @P1 STG.E.U16 desc[UR38][R4.64+0xf0], R6 ;  /* 0x0000f00604001986 */ /* 0x0001e2000c101526 */
[----:B------:R-:W-:Y:S05]  /*4b80*/  @!P0 BRA `(.L_x_153) ;  /* 0x0000000000048947 */ /* 0x000fea0003800000 */
[----:B------:R1:W5:Y:S02]  /*4b90*/  LDG.E.LTC128B.U16 R24, desc[UR38][R8.64+0xf2] ;  /* 0x0000f22608187981 */ /* 0x000364000c1e1520 */
.L_x_153:
[----:B------:R-:W-:Y:S05]  /*4ba0*/  BSYNC B1 ;  /* 0x0000000000017941 */ /* 0x000fea0003800000 */
.L_x_152:
[----:B------:R-:W-:Y:S05]  /*4bb0*/  @!P0 BRA `(.L_x_154) ;  /* 0x0000001000e88947 */ /* 0x000fea0003800000 */
[----:B-----5:R-:W-:-:S05]  /*4bc0*/  HADD2.F32 R3, -RZ, R24.H0_H0 ;  /* 0x20000018ff037230 */ /* 0x020fca0000004100 */
[----:B0-----:R-:W-:-:S04]  /*4bd0*/  FMUL R4, R3, R88 ;  /* 0x0000005803047220 */ /* 0x001fc80000400000 */
[----:B------:R-:W-:-:S05]  /*4be0*/  FFMA R4, R87, R19, R4 ;  /* 0x0000001357047223 */ /* 0x000fca0000000004 */
[----:B------:R-:W-:-:S05]  /*4bf0*/  F2FP.F16.F32.PACK_AB R4, RZ, R4 ;  /* 0x00000004ff04723e */ /* 0x000fca00000000ff */
[----:B------:R3:W-:Y:S01]  /*4c00*/  STG.E.U16 desc[UR38][R12.64+0xf2], R4 ;  /* 0x0000f2040c007986 */ /* 0x0007e2000c101526 */
[----:B------:R-:W-:Y:S05]  /*4c10*/  BRA `(.L_x_154) ;  /* 0x0000001000d07947 */ /* 0x000fea0003800000 */
.L_x_29:
[----:B------:R-:W-:Y:S01]  /*4c20*/  ISETP.GT.AND P3, PT, R4, 0x1, PT ;  /* 0x000000010400780c */ /* 0x000fe20003f64270 */
[----:B------:R-:W-:Y:S01]  /*4c30*/  ULDC.64 UR4, c[0x0][0x5c0] ;  /* 0x0001700000047ab9 */ /* 0x000fe20000000a00 */
[-C--:B------:R-:W-:Y:S01]  /*4c40*/  FMUL R24, R24, R19.reuse ;  /* 0x0000001318187220 */ /* 0x080fe20000400000 */
[----:B------:R-:W-:Y:S01]  /*4c50*/  LEA R6, P4, R102, UR4, 0x1 ;  /* 0x0000000466067c11 */ /* 0x000fe2000f8808ff */
[-C--:B------:R-:W-:Y:S01]  /*4c60*/  FMUL R25, R25, R19.reuse ;  /* 0x0000001319197220 */ /* 0x080fe20000400000 */
[----:B------:R-:W-:Y:S01]  /*4c70*/  ISETP.GT.AND P0, PT, R3, RZ, P3 ;  /* 0x000000ff0300720c */ /* 0x000fe20001f04270 */
[-C--:B------:R-:W-:Y:S01]  /*4c80*/  FMUL R26, R26, R19.reuse ;  /* 0x000000131a1a7220 */ /* 0x080fe20000400000 */
[----:B------:R-:W-:Y:S01]  /*4c90*/  F2FP.F16.F32.PACK_AB R24, RZ, R24 ;  /* 0x00000018ff18723e */ /* 0x000fe200000000ff */
[-C--:B------:R-:W-:Y:S01]  /*4ca0*/  FMUL R27, R27, R19.reuse ;  /* 0x000000131b1b7220 */ /* 0x080fe20000400000 */
[----:B------:R-:W-:Y:S01]  /*4cb0*/  LEA.HI.X R7, R102, UR5, R113, 0x1, P4 ;  /* 0x0000000566077c11 */ /* 0x000fe2000a0f0c71 */
[----:B------:R-:W-:Y:S01]  /*4cc0*/  FMUL R28, R28, R19 ;  /* 0x000000131c1c7220 */ /* 0x000fe20000400000 */
[----:B------:R-:W-:Y:S01]  /*4cd0*/  F2FP.F16.F32.PACK_AB R25, RZ, R25 ;  /* 0x00000019ff19723e */ /* 0x000fe200000000ff */
[-C--:B------:R-:W-:Y:S01]  /*4ce0*/  FMUL R29, R29, R19.reuse ;  /* 0x000000131d1d7220 */ /* 0x080fe20000400000 */
[----:B------:R-:W-:Y:S01]  /*4cf0*/  ISETP.GT.AND P2, PT, R3, 0x8, P2 ;  /* 0x000000080300780c */ /* 0x000fe20001744270 */
[----:B------:R-:W-:Y:S01]  /*4d00*/  @P1 STG.E.U16 desc[UR38][R6.64], R24 ;  /* 0x0000001806001986 */ /* 0x000fe2000c101526 */
[----:B------:R-:W-:Y:S01]  /*4d10*/  ISETP.GT.AND P1, PT, R4, 0x8, PT ;  /* 0x000000080400780c */ /* 0x000fe20003f24270 */
[-C--:B------:R-:W-:Y:S01]  /*4d20*/  FMUL R30, R30, R19.reuse ;  /* 0x000000131e1e7220 */ /* 0x080fe20000400000 */
[C---:B------:R-:W-:Y:S01]  /*4d30*/  SHF.L.U64.HI R5, R92.reuse, 0x1, R91 ;  /* 0x000000015c057819 */ /* 0x040fe2000001025b */
[----:B------:R-:W-:Y:S01]  /*4d40*/  @P0 STG.E.U16 desc[UR38][R6.64+0x2], R25 ;  /* 0x0000021906000986 */ /* 0x000fe2000c101526 */
[----:B------:R-:W-:Y:S01]  /*4d50*/  LEA R8, P5, R92, R6, 0x1 ;  /* 0x000000065c087211 */ /* 0x000fe200078a08ff */
[-C--:B------:R-:W-:Y:S01]  /*4d60*/  FMUL R31, R31, R19.reuse ;  /* 0x000000131f1f7220 */ /* 0x080fe20000400000 */
[----:B------:R-:W-:Y:S01]  /*4d70*/  ISETP.GT.AND P3, PT, R3, 0x8, P3 ;  /* 0x000000080300780c */ /* 0x000fe20001f64270 */
[-C--:B------:R-:W-:Y:S01]  /*4d80*/  FMUL R32, R32, R19.reuse ;  /* 0x0000001320207220 */ /* 0x080fe20000400000 */
[----:B------:R-:W-:Y:S01]  /*4d90*/  ISETP.GT.AND P0, PT, R4, 0x9, PT ;  /* 0x000000090400780c */ /* 0x000fe20003f04270 */
[----:B------:R-:W-:Y:S01]  /*4da0*/  IMAD.X R9, R5, 0x1, R7, P5 ;  /* 0x0000000105097824 */ /* 0x000fe200028e0607 */
[----:B------:R-:W-:Y:S01]  /*4db0*/  ISETP.GT.AND P4, PT, R3, RZ, P1 ;  /* 0x000000ff0300720c */ /* 0x000fe20000f84270 */
[-C--:B------:R-:W-:Y:S01]  /*4dc0*/  FMUL R33, R33, R19.reuse ;  /* 0x0000001321217220 */ /* 0x080fe20000400000 */
[----:B------:R-:W-:Y:S01]  /*4dd0*/  F2FP.F16.F32.PACK_AB R26, RZ, R26 ;  /* 0x0000001aff1a723e */ /* 0x000fe200000000ff */
[-C--:B------:R-:W-:Y:S01]  /*4de0*/  FMUL R34, R34, R19.reuse ;  /* 0x0000001322227220 */ /* 0x080fe20000400000 */
[----:B------:R-:W-:Y:S01]  /*4df0*/  ISETP.GT.AND P5, PT, R3, RZ, P0 ;  /* 0x000000ff0300720c */ /* 0x000fe200007a4270 */
[----:B------:R-:W-:Y:S01]  /*4e00*/  FMUL R35, R35, R19 ;  /* 0x0000001323237220 */ /* 0x000fe20000400000 */
[----:B------:R-:W-:Y:S01]  /*4e10*/  F2FP.F16.F32.PACK_AB R27, RZ, R27 ;  /* 0x0000001bff1b723e */ /* 0x000fe200000000ff */
[----:B------:R-:W-:Y:S01]  /*4e20*/  @P2 STG.E.U16 desc[UR38][R8.64], R26 ;  /* 0x0000001a08002986 */ /* 0x000fe2000c101526 */
[----:B------:R-:W-:Y:S01]  /*4e30*/  F2FP.F16.F32.PACK_AB R28, RZ, R28 ;  /* 0x0000001cff1c723e */ /* 0x000fe200000000ff */
[-C--:B------:R-:W-:Y:S01]  /*4e40*/  FMUL R36, R36, R19.reuse ;  /* 0x0000001324247220 */ /* 0x080fe20000400000 */
[----:B------:R-:W-:Y:S01]  /*4e50*/  ISETP.GT.AND P2, PT, R3, 0x8, P1 ;  /* 0x000000080300780c */ /* 0x000fe20000f44270 */
[----:B------:R-:W-:Y:S01]  /*4e60*/  @P3 STG.E.U16 desc[UR38][R8.64+0x2], R27 ;  /* 0x0000021b08003986 */ /* 0x000fe2000c101526 */
[----:B------:R-:W-:Y:S01]  /*4e70*/  ISETP.GT.AND P1, PT, R4, 0x10, PT ;  /* 0x000000100400780c */ /* 0x000fe20003f24270 */
[----:B------:R-:W-:Y:S01]  /*4e80*/  FMUL R37, R37, R19 ;  /* 0x0000001325257220 */ /* 0x000fe20000400000 */
[----:B------:R-:W-:Y:S01]  /*4e90*/  F2FP.F16.F32.PACK_AB R29, RZ, R29 ;  /* 0x0000001dff1d723e */ /* 0x000fe200000000ff */
[----:B------:R-:W-:Y:S01]  /*4ea0*/  @P4 STG.E.U16 desc[UR38][R6.64+0x10], R28 ;  /* 0x0000101c06004986 */ /* 0x000fe2000c101526 */
[C---:B------:R-:W-:Y:S01]  /*4eb0*/  ISETP.GT.AND P3, PT, R3.reuse, 0x8, P0 ;  /* 0x000000080300780c */ /* 0x040fe20000764270 */
[-C--:B------:R-:W-:Y:S01]  /*4ec0*/  FMUL R38, R38, R19.reuse ;  /* 0x0000001326267220 */ /* 0x080fe20000400000 */
[----:B------:R-:W-:Y:S01]  /*4ed0*/  ISETP.GT.AND P0, PT, R4, 0x11, PT ;  /* 0x000000110400780c */ /* 0x000fe20003f04270 */
[----:B------:R-:W-:Y:S01]  /*4ee0*/  @P5 STG.E.U16 desc[UR38][R6.64+0x12], R29 ;  /* 0x0000121d06005986 */ /* 0x000fe2000c101526 */
        /* <DEDUP_REMOVED lines=161> */
[----:B------:R-:W-:Y:S01]  /*5900*/  FMUL R87, R87, R19 ;  /* 0x0000001357577220 */ /* 0x000fe20000400000 */
[----:B------:R-:W-:-:S02]  /*5910*/  F2FP.F16.F32.PACK_AB R62, RZ, R62 ;  /* 0x0000003eff3e723e */ /* 0x000fc400000000ff */
[C---:B------:R-:W-:Y:S02]  /*5920*/  ISETP.GT.AND P5, PT, R3.reuse, RZ, P0 ;  /* 0x000000ff0300720c */ /* 0x040fe400007a4270 */
[----:B------:R-:W-:Y:S01]  /*5930*/  F2FP.F16.F32.PACK_AB R63, RZ, R63 ;  /* 0x0000003fff3f723e */ /* 0x000fe200000000ff */
[----:B------:R-:W-:Y:S01]  /*5940*/  @P2 STG.E.U16 desc[UR38][R8.64+0x90], R62 ;  /* 0x0000903e08002986 */ /* 0x000fe2000c101526 */
[----:B------:R-:W-:Y:S02]  /*5950*/  F2FP.F16.F32.PACK_AB R64, RZ, R64 ;  /* 0x00000040ff40723e */ /* 0x000fe400000000ff */
[C---:B------:R-:W-:Y:S01]  /*5960*/  ISETP.GT.AND P2, PT, R3.reuse, 0x8, P1 ;  /* 0x000000080300780c */ /* 0x040fe20000f44270 */
[----:B------:R-:W-:Y:S01]  /*5970*/  @P3 STG.E.U16 desc[UR38][R8.64+0x92], R63 ;  /* 0x0000923f08003986 */ /* 0x000fe2000c101526 */
[----:B------:R-:W-:Y:S02]  /*5980*/  ISETP.GT.AND P1, PT, R4, 0x58, PT ;  /* 0x000000580400780c */ /* 0x000fe40003f24270 */
[----:B------:R-:W-:Y:S01]  /*5990*/  F2FP.F16.F32.PACK_AB R65, RZ, R65 ;  /* 0x00000041ff41723e */ /* 0x000fe200000000ff */
[----:B------:R-:W-:Y:S01]  /*59a0*/  @P4 STG.E.U16 desc[UR38][R6.64+0xa0], R64 ;  /* 0x0000a04006004986 */ /* 0x000fe2000c101526 */
[----:B------:R-:W-:-:S02]  /*59b0*/  ISETP.GT.AND P3, PT, R3, 0x8, P0 ;  /* 0x000000080300780c */ /* 0x000fc40000764270 */
[----:B------:R-:W-:Y:S01]  /*59c0*/  ISETP.GT.AND P0, PT, R4, 0x59, PT ;  /* 0x000000590400780c */ /* 0x000fe20003f04270 */
[----:B------:R-:W-:Y:S01]  /*59d0*/  @P5 STG.E.U16 desc[UR38][R6.64+0xa2], R65 ;  /* 0x0000a24106005986 */ /* 0x000fe2000c101526 */
[C---:B------:R-:W-:Y:S02]  /*59e0*/  ISETP.GT.AND P4, PT, R3.reuse, RZ, P1 ;  /* 0x000000ff0300720c */ /* 0x040fe40000f84270 */
[----:B------:R-:W-:Y:S02]  /*59f0*/  F2FP.F16.F32.PACK_AB R66, RZ, R66 ;  /* 0x00000042ff42723e */ /* 0x000fe400000000ff */
[----:B------:R-:W-:Y:S02]  /*5a00*/  ISETP.GT.AND P5, PT, R3, RZ, P0 ;  /* 0x000000ff0300720c */ /* 0x000fe400007a4270 */
[----:B------:R-:W-:Y:S01]  /*5a10*/  F2FP.F16.F32.PACK_AB R67, RZ, R67 ;  /* 0x00000043ff43723e */ /* 0x000fe200000000ff */
[----:B------:R-:W-:Y:S01]  /*5a20*/  @P2 STG.E.U16 desc[UR38][R8.64+0xa0], R66 ;  /* 0x0000a04208002986 */ /* 0x000fe2000c101526 */
[----:B------:R-:W-:-:S02]  /*5a30*/  F2FP.F16.F32.PACK_AB R68, RZ, R68 ;  /* 0x00000044ff44723e */ /* 0x000fc400000000ff */
[C---:B------:R-:W-:Y:S01]  /*5a40*/  ISETP.GT.AND P2, PT, R3.reuse, 0x8, P1 ;  /* 0x000000080300780c */ /* 0x040fe20000f44270 */
[----:B------:R-:W-:Y:S01]  /*5a50*/  @P3 STG.E.U16 desc[UR38][R8.64+0xa2], R67 ;  /* 0x0000a24308003986 */ /* 0x000fe2000c101526 */
[C---:B------:R-:W-:Y:S02]  /*5a60*/  ISETP.GT.AND P1, PT, R4.reuse, 0x60, PT ;  /* 0x000000600400780c */ /* 0x040fe40003f24270 */
[----:B------:R-:W-:Y:S01]  /*5a70*/  F2FP.F16.F32.PACK_AB R69, RZ, R69 ;  /* 0x00000045ff45723e */ /* 0x000fe200000000ff */
[----:B------:R-:W-:Y:S01]  /*5a80*/  @P4 STG.E.U16 desc[UR38][R6.64+0xb0], R68 ;  /* 0x0000b04406004986 */ /* 0x000fe2000c101526 */
[C---:B------:R-:W-:Y:S02]  /*5a90*/  ISETP.GT.AND P3, PT, R3.reuse, 0x8, P0 ;  /* 0x000000080300780c */ /* 0x040fe40000764270 */
[----:B------:R-:W-:Y:S01]  /*5aa0*/  ISETP.GT.AND P0, PT, R4, 0x61, PT ;  /* 0x000000610400780c */ /* 0x000fe20003f04270 */
[----:B------:R-:W-:Y:S01]  /*5ab0*/  @P5 STG.E.U16 desc[UR38][R6.64+0xb2], R69 ;  /* 0x0000b24506005986 */ /* 0x000fe2000c101526 */
[----:B------:R-:W-:-:S02]  /*5ac0*/  ISETP.GT.AND P4, PT, R3, RZ, P1 ;  /* 0x000000ff0300720c */ /* 0x000fc40000f84270 */
[C---:B------:R-:W-:Y:S02]  /*5ad0*/  ISETP.GT.AND P5, PT, R3.reuse, RZ, P0 ;  /* 0x000000ff0300720c */ /* 0x040fe400007a4270 */
[----:B------:R-:W-:Y:S02]  /*5ae0*/  F2FP.F16.F32.PACK_AB R70, RZ, R70 ;  /* 0x00000046ff46723e */ /* 0x000fe400000000ff */
[----:B------:R-:W-:Y:S02]  /*5af0*/  F2FP.F16.F32.PACK_AB R71, RZ, R71 ;  /* 0x00000047ff47723e */ /* 0x000fe400000000ff */
[----:B------:R-:W-:Y:S01]  /*5b00*/  F2FP.F16.F32.PACK_AB R72, RZ, R72 ;  /* 0x00000048ff48723e */ /* 0x000fe200000000ff */
[----:B------:R-:W-:Y:S01]  /*5b10*/  @P2 STG.E.U16 desc[UR38][R8.64+0xb0], R70 ;  /* 0x0000b04608002986 */ /* 0x000fe2000c101526 */
[----:B------:R-:W-:Y:S02]  /*5b20*/  F2FP.F16.F32.PACK_AB R73, RZ, R73 ;  /* 0x00000049ff49723e */ /* 0x000fe400000000ff */
[C---:B------:R-:W-:Y:S01]  /*5b30*/  ISETP.GT.AND P1, PT, R3.reuse, 0x8, P1 ;  /* 0x000000080300780c */ /* 0x040fe20000f24270 */
[----:B------:R-:W-:Y:S01]  /*5b40*/  @P3 STG.E.U16 desc[UR38][R8.64+0xb2], R71 ;  /* 0x0000b24708003986 */ /* 0x000fe2000c101526 */
[----:B------:R-:W-:-:S02]  /*5b50*/  ISETP.GT.AND P2, PT, R3, 0x8, P0 ;  /* 0x000000080300780c */ /* 0x000fc40000744270 */
[C---:B------:R-:W-:Y:S01]  /*5b60*/  ISETP.GT.AND P0, PT, R4.reuse, 0x69, PT ;  /* 0x000000690400780c */ /* 0x040fe20003f04270 */
[----:B------:R-:W-:Y:S01]  /*5b70*/  @P4 STG.E.U16 desc[UR38][R6.64+0xc0], R72 ;  /* 0x0000c04806004986 */ /* 0x000fe2000c101526 */
[----:B------:R-:W-:Y:S02]  /*5b80*/  ISETP.GT.AND P4, PT, R4, 0x68, PT ;  /* 0x000000680400780c */ /* 0x000fe40003f84270 */
[----:B------:R-:W-:Y:S01]  /*5b90*/  F2FP.F16.F32.PACK_AB R74, RZ, R74 ;  /* 0x0000004aff4a723e */ /* 0x000fe200000000ff */
[----:B------:R-:W-:Y:S01]  /*5ba0*/  @P5 STG.E.U16 desc[UR38][R6.64+0xc2], R73 ;  /* 0x0000c24906005986 */ /* 0x000fe2000c101526 */
[C---:B------:R-:W-:Y:S02]  /*5bb0*/  ISETP.GT.AND P5, PT, R3.reuse, RZ, P4 ;  /* 0x000000ff0300720c */ /* 0x040fe400027a4270 */
[----:B------:R-:W-:Y:S01]  /*5bc0*/  ISETP.GT.AND P3, PT, R3, RZ, P0 ;  /* 0x000000ff0300720c */ /* 0x000fe20000764270 */
[----:B------:R-:W-:Y:S01]  /*5bd0*/  @P1 STG.E.U16 desc[UR38][R8.64+0xc0], R74 ;  /* 0x0000c04a08001986 */ /* 0x000fe2000c101526 */
[----:B------:R-:W-:-:S02]  /*5be0*/  F2FP.F16.F32.PACK_AB R75, RZ, R75 ;  /* 0x0000004bff4b723e */ /* 0x000fc400000000ff */
[----:B------:R-:W-:Y:S02]  /*5bf0*/  F2FP.F16.F32.PACK_AB R76, RZ, R76 ;  /* 0x0000004cff4c723e */ /* 0x000fe400000000ff */
[C---:B------:R-:W-:Y:S01]  /*5c00*/  ISETP.GT.AND P4, PT, R3.reuse, 0x8, P4 ;  /* 0x000000080300780c */ /* 0x040fe20002784270 */
[----:B------:R-:W-:Y:S01]  /*5c10*/  @P2 STG.E.U16 desc[UR38][R8.64+0xc2], R75 ;  /* 0x0000c24b08002986 */ /* 0x000fe2000c101526 */
[----:B------:R-:W-:Y:S02]  /*5c20*/  F2FP.F16.F32.PACK_AB R77, RZ, R77 ;  /* 0x0000004dff4d723e */ /* 0x000fe400000000ff */
[C---:B------:R-:W-:Y:S01]  /*5c30*/  ISETP.GT.AND P2, PT, R4.reuse, 0x71, PT ;  /* 0x000000710400780c */ /* 0x040fe20003f44270 */
[----:B------:R-:W-:Y:S01]  /*5c40*/  @P5 STG.E.U16 desc[UR38][R6.64+0xd0], R76 ;  /* 0x0000d04c06005986 */ /* 0x000fe2000c101526 */
[----:B------:R-:W-:Y:S02]  /*5c50*/  ISETP.GT.AND P5, PT, R3, 0x8, P0 ;  /* 0x000000080300780c */ /* 0x000fe400007a4270 */
[C---:B------:R-:W-:Y:S01]  /*5c60*/  ISETP.GT.AND P1, PT, R4.reuse, 0x78, PT ;  /* 0x000000780400780c */ /* 0x040fe20003f24270 */
[----:B------:R-:W-:Y:S01]  /*5c70*/  @P3 STG.E.U16 desc[UR38][R6.64+0xd2], R77 ;  /* 0x0000d24d06003986 */ /* 0x000fe2000c101526 */
[----:B------:R-:W-:-:S02]  /*5c80*/  ISETP.GT.AND P3, PT, R4, 0x70, PT ;  /* 0x000000700400780c */ /* 0x000fc40003f64270 */
[----:B------:R-:W-:Y:S01]  /*5c90*/  ISETP.GT.AND P0, PT, R4, 0x79, PT ;  /* 0x000000790400780c */ /* 0x000fe20003f04270 */
[----:B------:R-:W-:Y:S01]  /*5ca0*/  @P4 IMAD.MOV.U32 R4, RZ, RZ, R8 ;  /* 0x000000ffff044224 */ /* 0x000fe200078e0008 */
[----:B------:R-:W-:Y:S01]  /*5cb0*/  F2FP.F16.F32.PACK_AB R78, RZ, R78 ;  /* 0x0000004eff4e723e */ /* 0x000fe200000000ff */
[----:B------:R-:W-:Y:S01]  /*5cc0*/  @P4 IMAD.MOV.U32 R5, RZ, RZ, R9 ;  /* 0x000000ffff054224 */ /* 0x000fe200078e0009 */
[----:B------:R-:W-:Y:S02]  /*5cd0*/  F2FP.F16.F32.PACK_AB R79, RZ, R79 ;  /* 0x0000004fff4f723e */ /* 0x000fe400000000ff */
[----:B------:R-:W-:Y:S02]  /*5ce0*/  F2FP.F16.F32.PACK_AB R80, RZ, R80 ;  /* 0x00000050ff50723e */ /* 0x000fe400000000ff */
[----:B------:R0:W-:Y:S01]  /*5cf0*/  @P4 STG.E.U16 desc[UR38][R4.64+0xd0], R78 ;  /* 0x0000d04e04004986 */ /* 0x0001e2000c101526 */
[----:B------:R-:W-:Y:S02]  /*5d00*/  ISETP.GT.AND P4, PT, R3, RZ, P2 ;  /* 0x000000ff0300720c */ /* 0x000fe40001784270 */
[----:B------:R-:W-:-:S02]  /*5d10*/  F2FP.F16.F32.PACK_AB R81, RZ, R81 ;  /* 0x00000051ff51723e */ /* 0x000fc400000000ff */
[----:B------:R-:W-:Y:S02]  /*5d20*/  ISETP.GT.AND P2, PT, R3, 0x8, P2 ;  /* 0x000000080300780c */ /* 0x000fe40001744270 */
[----:B------:R-:W-:Y:S02]  /*5d30*/  F2FP.F16.F32.PACK_AB R82, RZ, R82 ;  /* 0x00000052ff52723e */ /* 0x000fe400000000ff */
[----:B------:R-:W-:Y:S02]  /*5d40*/  F2FP.F16.F32.PACK_AB R83, RZ, R83 ;  /* 0x00000053ff53723e */ /* 0x000fe400000000ff */
[----:B------:R-:W-:Y:S01]  /*5d50*/  F2FP.F16.F32.PACK_AB R84, RZ, R84 ;  /* 0x00000054ff54723e */ /* 0x000fe200000000ff */
[----:B0-----:R-:W-:Y:S01]  /*5d60*/  @P5 IMAD.MOV.U32 R4, RZ, RZ, R8 ;  /* 0x000000ffff045224 */ /* 0x001fe200078e0008 */
[----:B------:R-:W-:Y:S01]  /*5d70*/  F2FP.F16.F32.PACK_AB R85, RZ, R85 ;  /* 0x00000055ff55723e */ /* 0x000fe200000000ff */
[----:B------:R-:W-:Y:S01]  /*5d80*/  @P5 IMAD.MOV.U32 R5, RZ, RZ, R9 ;  /* 0x000000ffff055224 */ /* 0x000fe200078e0009 */
[----:B------:R-:W-:-:S02]  /*5d90*/  F2FP.F16.F32.PACK_AB R86, RZ, R86 ;  /* 0x00000056ff56723e */ /* 0x000fc400000000ff */
[----:B------:R-:W-:Y:S02]  /*5da0*/  F2FP.F16.F32.PACK_AB R87, RZ, R87 ;  /* 0x00000057ff57723e */ /* 0x000fe400000000ff */
[----:B------:R0:W-:Y:S01]  /*5db0*/  @P5 STG.E.U16 desc[UR38][R4.64+0xd2], R79 ;  /* 0x0000d24f04005986 */ /* 0x0001e2000c101526 */
[C---:B------:R-:W-:Y:S02]  /*5dc0*/  ISETP.GT.AND P5, PT, R3.reuse, RZ, P3 ;  /* 0x000000ff0300720c */ /* 0x040fe40001fa4270 */
[----:B------:R-:W-:-:S11]  /*5dd0*/  ISETP.GT.AND P3, PT, R3, 0x8, P3 ;  /* 0x000000080300780c */ /* 0x000fd60001f64270 */
[----:B0-----:R-:W-:Y:S02]  /*5de0*/  @P5 IMAD.MOV.U32 R4, RZ, RZ, R6 ;  /* 0x000000ffff045224 */ /* 0x001fe400078e0006 */
[----:B------:R-:W-:-:S05]  /*5df0*/  @P5 IMAD.MOV.U32 R5, RZ, RZ, R7 ;  /* 0x000000ffff055224 */ /* 0x000fca00078e0007 */
[----:B------:R0:W-:Y:S01]  /*5e00*/  @P5 STG.E.U16 desc[UR38][R4.64+0xe0], R80 ;  /* 0x0000e05004005986 */ /* 0x0001e2000c101526 */
[C---:B------:R-:W-:Y:S02]  /*5e10*/  ISETP.GT.AND P5, PT, R3.reuse, RZ, P0 ;  /* 0x000000ff0300720c */ /* 0x040fe400007a4270 */
[----:B------:R-:W-:Y:S01]  /*5e20*/  ISETP.GT.AND P0, PT, R3, 0x8, P0 ;  /* 0x000000080300780c */ /* 0x000fe20000704270 */
[----:B0-----:R-:W-:Y:S02]  /*5e30*/  @P4 IMAD.MOV.U32 R4, RZ, RZ, R6 ;  /* 0x000000ffff044224 */ /* 0x001fe400078e0006 */
[----:B------:R-:W-:-:S05]  /*5e40*/  @P4 IMAD.MOV.U32 R5, RZ, RZ, R7 ;  /* 0x000000ffff054224 */ /* 0x000fca00078e0007 */
[----:B------:R0:W-:Y:S01]  /*5e50*/  @P4 STG.E.U16 desc[UR38][R4.64+0xe2], R81 ;  /* 0x0000e25104004986 */ /* 0x0001e2000c101526 */
[C---:B------:R-:W-:Y:S02]  /*5e60*/  ISETP.GT.AND P4, PT, R3.reuse, RZ, P1 ;  /* 0x000000ff0300720c */ /* 0x040fe40000f84270 */
[----:B------:R-:W-:Y:S01]  /*5e70*/  ISETP.GT.AND P1, PT, R3, 0x8, P1 ;  /* 0x000000080300780c */ /* 0x000fe20000f24270 */
[----:B0-----:R-:W-:Y:S02]  /*5e80*/  @P3 IMAD.MOV.U32 R4, RZ, RZ, R8 ;  /* 0x000000ffff043224 */ /* 0x001fe400078e0008 */
[----:B------:R-:W-:-:S05]  /*5e90*/  @P3 IMAD.MOV.U32 R5, RZ, RZ, R9 ;  /* 0x000000ffff053224 */ /* 0x000fca00078e0009 */
[----:B------:R0:W-:Y:S02]  /*5ea0*/  @P3 STG.E.U16 desc[UR38][R4.64+0xe0], R82 ;  /* 0x0000e05204003986 */ /* 0x0001e4000c101526 */
[----:B0-----:R-:W-:Y:S02]  /*5eb0*/  @P2 IMAD.MOV.U32 R4, RZ, RZ, R8 ;  /* 0x000000ffff042224 */ /* 0x001fe400078e0008 */
[----:B------:R-:W-:-:S05]  /*5ec0*/  @P2 IMAD.MOV.U32 R5, RZ, RZ, R9 ;  /* 0x000000ffff052224 */ /* 0x000fca00078e0009 */
[----:B------:R0:W-:Y:S02]  /*5ed0*/  @P2 STG.E.U16 desc[UR38][R4.64+0xe2], R83 ;  /* 0x0000e25304002986 */ /* 0x0001e4000c101526 */
[----:B0-----:R-:W-:Y:S02]  /*5ee0*/  @P4 IMAD.MOV.U32 R4, RZ, RZ, R6 ;  /* 0x000000ffff044224 */ /* 0x001fe400078e0006 */
[----:B------:R-:W-:-:S05]  /*5ef0*/  @P4 IMAD.MOV.U32 R5, RZ, RZ, R7 ;  /* 0x000000ffff054224 */ /* 0x000fca00078e0007 */
[----:B------:R0:W-:Y:S04]  /*5f00*/  @P4 STG.E.U16 desc[UR38][R4.64+0xf0], R84 ;  /* 0x0000f05404004986 */ /* 0x0001e8000c101526 */
[----:B------:R1:W-:Y:S01]  /*5f10*/  @P5 STG.E.U16 desc[UR38][R6.64+0xf2], R85 ;  /* 0x0000f25506005986 */ /* 0x0003e2000c101526 */
[----:B0-----:R-:W-:Y:S02]  /*5f20*/  @P1 IMAD.MOV.U32 R4, RZ, RZ, R8 ;  /* 0x000000ffff041224 */ /* 0x001fe400078e0008 */
[----:B------:R-:W-:-:S05]  /*5f30*/  @P1 IMAD.MOV.U32 R5, RZ, RZ, R9 ;  /* 0x000000ffff051224 */ /* 0x000fca00078e0009 */
[----:B------:R1:W-:Y:S04]  /*5f40*/  @P1 STG.E.U16 desc[UR38][R4.64+0xf0], R86 ;  /* 0x0000f05604001986 */ /* 0x0003e8000c101526 */
[----:B------:R1:W-:Y:S02]  /*5f50*/  @P0 STG.E.U16 desc[UR38][R8.64+0xf2], R87 ;  /* 0x0000f25708000986 */ /* 0x0003e4000c101526 */
.L_x_154:
[----:B------:R-:W-:Y:S05]  /*5f60*/  BSYNC B0 ;  /* 0x0000000000007941 */ /* 0x000fea0003800000 */
.L_x_28:
[----:B------:R-:W-:Y:S01]  /*5f70*/  IADD3 R16, P0, R16, UR36, RZ ;  /* 0x0000002410107c10 */ /* 0x000fe2000ff1e0ff */
[----:B------:R-:W-:Y:S01]  /*5f80*/  ULDC.64 UR4, c[0x0][0x650] ;  /* 0x0001940000047ab9 */ /* 0x000fe20000000a00 */
[----:B------:R-:W-:Y:S01]  /*5f90*/  PRMT R3, RZ, 0x7610, R3 ;  /* 0x00007610ff037816 */ /* 0x000fe20000000003 */
[----:B------:R-:W-:Y:S01]  /*5fa0*/  IMAD.MOV.U32 R100, RZ, RZ, -0x1 ;  /* 0xffffffffff647424 */ /* 0x000fe200078e00ff */
[----:B------:R-:W-:Y:S01]  /*5fb0*/  IADD3.X R17, R17, UR42, RZ, P0, !PT ;  /* 0x0000002a11117c10 */ /* 0x000fe200087fe4ff */
[----:B------:R-:W-:Y:S01]  /*5fc0*/  IMAD.MOV.U32 R99, RZ, RZ, -0x1 ;  /* 0xffffffffff637424 */ /* 0x000fe200078e00ff */
[----:B------:R-:W-:-:S04]  /*5fd0*/  ISETP.GE.U32.AND P0, PT, R16, UR4, PT ;  /* 0x0000000410007c0c */ /* 0x000fc8000bf06070 */
[----:B------:R-:W-:-:S13]  /*5fe0*/  ISETP.GE.U32.AND.EX P0, PT, R17, UR5, PT, P0 ;  /* 0x0000000511007c0c */ /* 0x000fda000bf06100 */
[----:B------:R-:W-:Y:S05]  /*5ff0*/  @P0 BRA `(.L_x_155) ;  /* 0x00000004004c0947 */ /* 0x000fea0003800000 */
[----:B------:R-:W0:Y:S01]  /*6000*/  LDC.64 R10, c[0x0][0x628] ;  /* 0x00018a00ff0a7b82 */ /* 0x000e220000000a00 */
[----:B---3--:R-:W3:Y:S01]  /*6010*/  S2R R12, SR_CTAID.X ;  /* 0x00000000000c7919 */ /* 0x008ee20000002500 */
[----:B-12-4-:R-:W-:Y:S02]  /*6020*/  IMAD.MOV.U32 R8, RZ, RZ, R16 ;  /* 0x000000ffff087224 */ /* 0x016fe400078e0010 */
[----:B------:R-:W-:Y:S01]  /*6030*/  IMAD.MOV.U32 R9, RZ, RZ, R17 ;  /* 0x000000ffff097224 */ /* 0x000fe200078e0011 */
[----:B------:R-:W1:Y:S03]  /*6040*/  S2R R20, SR_CTAID.Y ;  /* 0x0000000000147919 */ /* 0x000e660000002600 */
[----:B------:R-:W2:Y:S08]  /*6050*/  LDC R0, c[0x0][0x630] ;  /* 0x00018c00ff007b82 */ /* 0x000eb00000000800 */
[----:B------:R-:W4:Y:S01]  /*6060*/  LDC.64 R14, c[0x0][0x620] ;  /* 0x00018800ff0e7b82 */ /* 0x000f220000000a00 */
[----:B0-----:R-:W-:-:S04]  /*6070*/  ISETP.NE.U32.AND P0, PT, R10, RZ, PT ;  /* 0x000000ff0a00720c */ /* 0x001fc80003f05070 */
[----:B------:R-:W-:-:S13]  /*6080*/  ISETP.NE.AND.EX P0, PT, R11, RZ, PT, P0 ;  /* 0x000000ff0b00720c */ /* 0x000fda0003f05300 */
[----:B-1234-:R-:W-:Y:S05]  /*6090*/  @!P0 BRA `(.L_x_156) ;  /* 0x0000000000288947 */ /* 0x01efea0003800000 */
        /* <DEDUP_REMOVED lines=10> */
.L_x_156:
[-CC-:B------:R-:W-:Y:S01]  /*6140*/  SHF.R.U64 R99, R8, R0.reuse, R9.reuse ;  /* 0x0000000008637219 */ /* 0x180fe20000001209 */
[----:B------:R-:W0:Y:S01]  /*6150*/  LDC.64 R26, c[0x0][0x640] ;  /* 0x00019000ff1a7b82 */ /* 0x000e220000000a00 */
[----:B------:R-:W-:Y:S01]  /*6160*/  SHF.R.U32.HI R0, RZ, R0, R9 ;  /* 0x00000000ff007219 */ /* 0x000fe20000011609 */
[----:B------:R-:W-:Y:S01]  /*6170*/  ULDC UR4, c[0x0][0x150] ;  /* 0x0000540000047ab9 */ /* 0x000fe20000000800 */
[----:B------:R-:W-:Y:S02]  /*6180*/  IADD3 R3, P0, RZ, -R99, RZ ;  /* 0x80000063ff037210 */ /* 0x000fe40007f1e0ff */
[----:B------:R-:W-:-:S03]  /*6190*/  I2FP.F32.U32 R7, R12 ;  /* 0x0000000c00077245 */ /* 0x000fc60000201000 */
[----:B------:R-:W1:Y:S01]  /*61a0*/  LDC R6, c[0x0][0x618] ;  /* 0x00018600ff067b82 */ /* 0x000e620000000800 */
[----:B------:R-:W-:Y:S02]  /*61b0*/  IMAD.X R5, RZ, RZ, ~R0, P0 ;  /* 0x000000ffff057224 */ /* 0x000fe400000e0e00 */
[----:B------:R-:W-:Y:S01]  /*61c0*/  FMUL R7, R7, UR4 ;  /* 0x0000000407077c20 */ /* 0x000fe20008400000 */
[----:B------:R-:W-:Y:S01]  /*61d0*/  ULDC UR4, c[0x0][0x154] ;  /* 0x0000550000047ab9 */ /* 0x000fe20000000800 */
[-C--:B------:R-:W-:Y:S02]  /*61e0*/  IMAD R0, R5, R14.reuse, RZ ;  /* 0x0000000e05007224 */ /* 0x080fe400078e02ff */
[C---:B------:R-:W-:Y:S01]  /*61f0*/  IMAD.WIDE.U32 R4, R3.reuse, R14, R16 ;  /* 0x0000000e03047225 */ /* 0x040fe200078e0010 */
[----:B------:R-:W2:Y:S01]  /*6200*/  LDC R8, c[0x0][0x608] ;  /* 0x00018200ff087b82 */ /* 0x000ea20000000800 */
[----:B------:R-:W3:Y:S02]  /*6210*/  F2I.U32.TRUNC.NTZ R7, R7 ;  /* 0x0000000700077305 */ /* 0x000ee4000020f000 */
[----:B------:R-:W-:Y:S01]  /*6220*/  IMAD R3, R3, R15, R0 ;  /* 0x0000000f03037224 */ /* 0x000fe200078e0200 */
[----:B------:R-:W-:-:S03]  /*6230*/  I2FP.F32.U32 R0, R20 ;  /* 0x0000001400007245 */ /* 0x000fc60000201000 */
[----:B------:R-:W-:Y:S01]  /*6240*/  IMAD.IADD R3, R5, 0x1, R3 ;  /* 0x0000000105037824 */ /* 0x000fe200078e0203 */
[----:B------:R-:W4:Y:S01]  /*6250*/  LDC R11, c[0x0][0x658] ;  /* 0x00019600ff0b7b82 */ /* 0x000f220000000800 */
[----:B0-----:R-:W-:-:S04]  /*6260*/  ISETP.NE.U32.AND P0, PT, R26, RZ, PT ;  /* 0x000000ff1a00720c */ /* 0x001fc80003f05070 */
[----:B------:R-:W-:-:S03]  /*6270*/  ISETP.NE.AND.EX P0, PT, R27, RZ, PT, P0 ;  /* 0x000000ff1b00720c */ /* 0x000fc60003f05300 */
[----:B------:R-:W0:Y:S01]  /*6280*/  LDC R9, c[0x0][0x144] ;  /* 0x00005100ff097b82 */ /* 0x000e220000000800 */
[-C--:B-1----:R-:W-:Y:S01]  /*6290*/  SHF.R.U64 R10, R4, R6.reuse, R3 ;  /* 0x00000006040a7219 */ /* 0x082fe20000001203 */
[----:B---3--:R-:W-:Y:S01]  /*62a0*/  IMAD.MOV R7, RZ, RZ, -R7 ;  /* 0x000000ffff077224 */ /* 0x008fe200078e0a07 */
[----:B------:R-:W-:Y:S01]  /*62b0*/  SHF.R.U32.HI R3, RZ, R6, R3 ;  /* 0x00000006ff037219 */ /* 0x000fe20000011603 */
[----:B------:R-:W-:-:S04]  /*62c0*/  FMUL R6, R0, UR4 ;  /* 0x0000000400067c20 */ /* 0x000fc80008400000 */
[----:B------:R-:W1:Y:S01]  /*62d0*/  LDC R21, c[0x0][0x148] ;  /* 0x00005200ff157b82 */ /* 0x000e620000000800 */
[----:B------:R3:W0:Y:S01]  /*62e0*/  F2I.U32.TRUNC.NTZ R14, R6 ;  /* 0x00000006000e7305 */ /* 0x000622000020f000 */
[-CC-:B--2---:R-:W-:Y:S02]  /*62f0*/  SHF.R.U64 R13, R10, R8.reuse, R3.reuse ;  /* 0x000000080a0d7219 */ /* 0x184fe40000001203 */
[----:B------:R-:W-:-:S04]  /*6300*/  SHF.R.U32.HI R0, RZ, R8, R3 ;  /* 0x00000008ff007219 */ /* 0x000fc80000011603 */
[----:B-----5:R-:W2:Y:S01]  /*6310*/  LDC R24, c[0x0][0x648] ;  /* 0x00019200ff187b82 */ /* 0x020ea20000000800 */
[-CC-:B----4-:R-:W-:Y:S02]  /*6320*/  SHF.R.U64 R15, R13, R11.reuse, R0.reuse ;  /* 0x0000000b0d0f7219 */ /* 0x190fe40000001200 */
[----:B------:R-:W-:-:S03]  /*6330*/  SHF.R.U32.HI R5, RZ, R11, R0 ;  /* 0x0000000bff057219 */ /* 0x000fc60000011600 */
[----:B------:R-:W-:Y:S02]  /*6340*/  IMAD.MOV.U32 R4, RZ, RZ, R15 ;  /* 0x000000ffff047224 */ /* 0x000fe400078e000f */
[----:B------:R-:W4:Y:S01]  /*6350*/  LDC R28, c[0x0][0x638] ;  /* 0x00018e00ff1c7b82 */ /* 0x000f220000000800 */
[----:B0-----:R-:W-:-:S07]  /*6360*/  IMAD R25, R9, R7, R12 ;  /* 0x0000000709197224 */ /* 0x001fce00078e020c */
[----:B------:R-:W0:Y:S08]  /*6370*/  LDC R29, c[0x0][0x610] ;  /* 0x00018400ff1d7b82 */ /* 0x000e300000000800 */
[----:B------:R-:W0:Y:S01]  /*6380*/  LDC R30, c[0x0][0x600] ;  /* 0x00018000ff1e7b82 */ /* 0x000e220000000800 */
[----:B-123--:R-:W-:Y:S05]  /*6390*/  @!P0 BRA `(.L_x_157) ;  /* 0x0000000000288947 */ /* 0x00efea0003800000 */
        /* <DEDUP_REMOVED lines=10> */
.L_x_157:
[----:B------:R-:W-:Y:S01]  /*6440*/  ISETP.NE.AND P0, PT, R2, 0x1, PT ;  /* 0x000000010200780c */ /* 0x000fe20003f05270 */
[----:B------:R-:W-:Y:S01]  /*6450*/  IMAD.MOV R14, RZ, RZ, -R14 ;  /* 0x000000ffff0e7224 */ /* 0x000fe200078e0a0e */
[----:B------:R-:W-:Y:S02]  /*6460*/  SHF.R.U64 R0, R4, R24, R5 ;  /* 0x0000001804007219 */ /* 0x000fe40000001205 */
[----:B------:R-:W-:Y:S02]  /*6470*/  LOP3.LUT R3, R13, R96, RZ, 0xc0, !PT ;  /* 0x000000600d037212 */ /* 0x000fe400078ec0ff */
[----:B------:R-:W-:Y:S01]  /*6480*/  LOP3.LUT R10, R10, R95, RZ, 0xc0, !PT ;  /* 0x0000005f0a0a7212 */ /* 0x000fe200078ec0ff */
[----:B------:R-:W-:Y:S02]  /*6490*/  IMAD.MOV R4, RZ, RZ, -R0 ;  /* 0x000000ffff047224 */ /* 0x000fe400078e0a00 */
[----:B------:R-:W-:Y:S02]  /*64a0*/  IMAD R0, R90, R0, R3 ;  /* 0x000000005a007224 */ /* 0x000fe400078e0203 */
[----:B----4-:R-:W-:-:S02]  /*64b0*/  IMAD R3, R4, R28, R15 ;  /* 0x0000001c04037224 */ /* 0x010fc400078e020f */
[----:B------:R-:W-:Y:S02]  /*64c0*/  @P0 IMAD R25, R21, R14, R20 ;  /* 0x0000000e15190224 */ /* 0x000fe400078e0214 */
[----:B0-----:R-:W-:Y:S02]  /*64d0*/  IMAD R5, R3, R30, R10 ;  /* 0x0000001e03057224 */ /* 0x001fe400078e020a */
[----:B------:R-:W-:Y:S02]  /*64e0*/  IMAD R0, R0, R29, R25 ;  /* 0x0000001d00007224 */ /* 0x000fe400078e0219 */
[----:B------:R-:W-:-:S03]  /*64f0*/  IMAD.MOV.U32 R4, RZ, RZ, 0x1 ;  /* 0x00000001ff047424 */ /* 0x000fc600078e00ff */
[----:B------:R-:W-:Y:S02]  /*6500*/  SEL R100, R5, R0, !P0 ;  /* 0x0000000005647207 */ /* 0x000fe40004000000 */
[----:B------:R-:W-:Y:S02]  /*6510*/  PRMT R3, R4, 0x7610, R3 ;  /* 0x0000761004037816 */ /* 0x000fe40000000003 */
[----:B------:R-:W-:-:S07]  /*6520*/  SEL R0, R0, R5, !P0 ;  /* 0x0000000500007207 */ /* 0x000fce0004000000 */
.L_x_155:
[----:B------:R-:W-:Y:S01]  /*6530*/  UIMAD.WIDE.U32 UR4, UR41, 0x24924925, URZ ;  /* 0x24924925290478a5 */ /* 0x000fe2000f8e003f */
[----:B------:R-:W-:Y:S01]  /*6540*/  LOP3.LUT P0, RZ, R3, 0xff, RZ, 0xc0, !PT ;  /* 0x000000ff03ff7812 */ /* 0x000fe2000780c0ff */
[----:B------:R-:W-:Y:S02]  /*6550*/  IMAD.MOV.U32 R101, RZ, RZ, R0 ;  /* 0x000000ffff657224 */ /* 0x000fe400078e0000 */
[----:B------:R-:W-:-:S04]  /*6560*/  UIADD3 UR4, UR41, -UR5, URZ ;  /* 0x8000000529047290 */ /* 0x000fc8000fffe03f */
[----:B------:R-:W-:-:S04]  /*6570*/  ULEA.HI UR4, UR4, UR5, URZ, 0x1f ;  /* 0x0000000504047291 */ /* 0x000fc8000f8ff83f */
[----:B------:R-:W-:-:S04]  /*6580*/  USHF.R.U32.HI UR4, URZ, 0x2, UR4 ;  /* 0x000000023f047899 */ /* 0x000fc80008011604 */
[----:B------:R-:W-:Y:S01]  /*6590*/  UIMAD UR41, UR4, -0x7, UR41 ;  /* 0xfffffff9042978a4 */ /* 0x000fe2000f8e0229 */
[----:B------:R-:W-:Y:S11]  /*65a0*/  @P0 BRA `(.L_x_158) ;  /* 0xffffffac001c0947 */ /* 0x000ff6000383ffff */
[----:B------:R-:W-:Y:S05]  /*65b0*/  EXIT ;  /* 0x000000000000794d */ /* 0x000fea0003800000 */
.L_x_3:
        /* <DEDUP_REMOVED lines=26> */
.L_x_160:
[--C-:B------:R-:W-:Y:S01]  /*6760*/  SHF.R.U64 R14, R12, R20, R13.reuse ;  /* 0x000000140c0e7219 */ /* 0x100fe2000000120d */
[----:B------:R-:W0:Y:S01]  /*6770*/  LDC R24, c[0x0][0x618] ;  /* 0x00018600ff187b82 */ /* 0x000e220000000800 */
[----:B------:R-:W-:Y:S01]  /*6780*/  I2FP.F32.U32 R8, R6 ;  /* 0x0000000600087245 */ /* 0x000fe20000201000 */
[----:B------:R-:W-:Y:S01]  /*6790*/  ULDC UR4, c[0x0][0x150] ;  /* 0x0000540000047ab9 */ /* 0x000fe20000000800 */
[----:B------:R-:W-:Y:S02]  /*67a0*/  SHF.R.U32.HI R7, RZ, R20, R13 ;  /* 0x00000014ff077219 */ /* 0x000fe4000001160d */
[----:B------:R-:W-:Y:S01]  /*67b0*/  IADD3 R11, P0, RZ, -R14, RZ ;  /* 0x8000000eff0b7210 */ /* 0x000fe20007f1e0ff */
[----:B------:R-:W-:Y:S01]  /*67c0*/  FMUL R13, R8, UR4 ;  /* 0x00000004080d7c20 */ /* 0x000fe20008400000 */
[----:B------:R-:W-:Y:S01]  /*67d0*/  ULDC UR4, c[0x0][0x154] ;  /* 0x0000550000047ab9 */ /* 0x000fe20000000800 */
[----:B------:R-:W1:Y:S02]  /*67e0*/  LDC.64 R26, c[0x0][0x640] ;  /* 0x00019000ff1a7b82 */ /* 0x000e640000000a00 */
[----:B------:R-:W-:-:S02]  /*67f0*/  IMAD.X R7, RZ, RZ, ~R7, P0 ;  /* 0x000000ffff077224 */ /* 0x000fc400000e0e07 */
[----:B------:R-:W2:Y:S01]  /*6800*/  F2I.U32.TRUNC.NTZ R13, R13 ;  /* 0x0000000d000d7305 */ /* 0x000ea2000020f000 */
[----:B------:R-:W-:-:S03]  /*6810*/  IMAD.WIDE.U32 R8, R11, R22, R16 ;  /* 0x000000160b087225 */ /* 0x000fc600078e0010 */
[----:B------:R-:W3:Y:S01]  /*6820*/  LDC R15, c[0x0][0x144] ;  /* 0x00005100ff0f7b82 */ /* 0x000ee20000000800 */
[----:B------:R-:W-:-:S04]  /*6830*/  IMAD R10, R7, R22, RZ ;  /* 0x00000016070a7224 */ /* 0x000fc800078e02ff */
[----:B------:R-:W-:Y:S02]  /*6840*/  IMAD R7, R11, R23, R10 ;  /* 0x000000170b077224 */ /* 0x000fe400078e020a */
[----:B------:R-:W-:Y:S01]  /*6850*/  IMAD.MOV.U32 R10, RZ, RZ, -0x1 ;  /* 0xffffffffff0a7424 */ /* 0x000fe200078e00ff */
[----:B------:R-:W4:Y:S01]  /*6860*/  LDC R20, c[0x0][0x608] ;  /* 0x00018200ff147b82 */ /* 0x000f220000000800 */
[----:B------:R-:W-:Y:S01]  /*6870*/  IMAD.IADD R7, R9, 0x1, R7 ;  /* 0x0000000109077824 */ /* 0x000fe200078e0207 */
[----:B------:R-:W-:-:S04]  /*6880*/  I2FP.F32.U32 R9, R5 ;  /* 0x0000000500097245 */ /* 0x000fc80000201000 */
[-C--:B0-----:R-:W-:Y:S01]  /*6890*/  SHF.R.U64 R12, R8, R24.reuse, R7 ;  /* 0x00000018080c7219 */ /* 0x081fe20000001207 */
[----:B--2---:R-:W-:Y:S01]  /*68a0*/  IMAD.MOV R8, RZ, RZ, -R13 ;  /* 0x000000ffff087224 */ /* 0x004fe200078e0a0d */
[----:B------:R-:W0:Y:S01]  /*68b0*/  LDC R11, c[0x0][0x658] ;  /* 0x00019600ff0b7b82 */ /* 0x000e220000000800 */
[----:B-1----:R-:W-:Y:S01]  /*68c0*/  ISETP.NE.U32.AND P0, PT, R26, RZ, PT ;  /* 0x000000ff1a00720c */ /* 0x002fe20003f05070 */
[----:B------:R-:W-:Y:S01]  /*68d0*/  FMUL R9, R9, UR4 ;  /* 0x0000000409097c20 */ /* 0x000fe20008400000 */
[----:B------:R-:W-:Y:S02]  /*68e0*/  SHF.R.U32.HI R7, RZ, R24, R7 ;  /* 0x00000018ff077219 */ /* 0x000fe40000011607 */
[----:B------:R-:W-:-:S03]  /*68f0*/  ISETP.NE.AND.EX P0, PT, R27, RZ, PT, P0 ;  /* 0x000000ff1b00720c */ /* 0x000fc60003f05300 */
[----:B------:R-:W1:Y:S01]  /*6900*/  LDC R22, c[0x0][0x148] ;  /* 0x00005200ff167b82 */ /* 0x000e620000000800 */
[----:B---3--:R-:W-:Y:S02]  /*6910*/  IMAD R23, R15, R8, R6 ;  /* 0x000000080f177224 */ /* 0x008fe400078e0206 */
[----:B------:R-:W-:-:S05]  /*6920*/  IMAD.MOV.U32 R8, RZ, RZ, 0x1 ;  /* 0x00000001ff087424 */ /* 0x000fca00078e00ff */
[----:B------:R-:W2:Y:S01]  /*6930*/  LDC R21, c[0x0][0x600] ;  /* 0x00018000ff157b82 */ /* 0x000ea20000000800 */
[-CC-:B----4-:R-:W-:Y:S02]  /*6940*/  SHF.R.U64 R15, R12, R20.reuse, R7.reuse ;  /* 0x000000140c0f7219 */ /* 0x190fe40000001207 */
[----:B------:R-:W-:Y:S02]  /*6950*/  SHF.R.U32.HI R6, RZ, R20, R7 ;  /* 0x00000014ff067219 */ /* 0x000fe40000011607 */
[----:B------:R3:W4:Y:S03]  /*6960*/  F2I.U32.TRUNC.NTZ R20, R9 ;  /* 0x0000000900147305 */ /* 0x000726000020f000 */
[----:B------:R-:W1:Y:S01]  /*6970*/  LDC R25, c[0x0][0x648] ;  /* 0x00019200ff197b82 */ /* 0x000e620000000800 */
[-C--:B0-----:R-:W-:Y:S02]  /*6980*/  SHF.R.U64 R19, R15, R11.reuse, R6 ;  /* 0x0000000b0f137219 */ /* 0x081fe40000001206 */
[----:B------:R-:W-:-:S02]  /*6990*/  SHF.L.U32 R10, R10, R11, RZ ;  /* 0x0000000b0a0a7219 */ /* 0x000fc400000006ff */
[-C--:B------:R-:W-:Y:S01]  /*69a0*/  SHF.R.U32.HI R7, RZ, R11.reuse, R6 ;  /* 0x0000000bff077219 */ /* 0x080fe20000011606 */
[----:B------:R-:W-:Y:S01]  /*69b0*/  IMAD.MOV.U32 R6, RZ, RZ, R19 ;  /* 0x000000ffff067224 */ /* 0x000fe200078e0013 */
[----:B------:R-:W-:Y:S01]  /*69c0*/  SHF.L.U32 R24, R8, R11, RZ ;  /* 0x0000000b08187219 */ /* 0x000fe200000006ff */
[----:B------:R-:W0:Y:S01]  /*69d0*/  LDC R28, c[0x0][0x638] ;  /* 0x00018e00ff1c7b82 */ /* 0x000e220000000800 */
[----:B------:R-:W-:-:S07]  /*69e0*/  LOP3.LUT R30, RZ, R10, RZ, 0x33, !PT ;  /* 0x0000000aff1e7212 */ /* 0x000fce00078e33ff */
[----:B------:R-:W0:Y:S01]  /*69f0*/  LDC R29, c[0x0][0x610] ;  /* 0x00018400ff1d7b82 */ /* 0x000e220000000800 */
[----:B---34-:R-:W-:Y:S05]  /*6a00*/  @!P0 BRA `(.L_x_161) ;  /* 0x0000000000288947 */ /* 0x018fea0003800000 */
[----:B------:R-:W3:Y:S02]  /*6a10*/  LDC R6, c[0x0][0x64c] ;  /* 0x00019300ff067b82 */ /* 0x000ee40000000800 */
[----:B---3--:R-:W-:-:S05]  /*6a20*/  IADD3 R11, P0, R19, R6, RZ ;  /* 0x00000006130b7210 */ /* 0x008fca0007f1e0ff */
        /* <DEDUP_REMOVED lines=8> */
.L_x_161:
[----:B------:R-:W-:Y:S01]  /*6ab0*/  ISETP.NE.AND P0, PT, R2, 0x1, PT ;  /* 0x000000010200780c */ /* 0x000fe20003f05270 */
[----:B--2---:R-:W-:Y:S01]  /*6ac0*/  VIADD R9, R21, 0xffffffff ;  /* 0xffffffff15097836 */ /* 0x004fe20000000000 */
[----:B-1----:R-:W-:Y:S01]  /*6ad0*/  SHF.R.U64 R7, R6, R25, R7 ;  /* 0x0000001906077219 */ /* 0x002fe20000001207 */
[----:B------:R-:W-:Y:S01]  /*6ae0*/  IMAD.MOV R20, RZ, RZ, -R20 ;  /* 0x000000ffff147224 */ /* 0x000fe200078e0a14 */
[----:B------:R-:W-:Y:S02]  /*6af0*/  LOP3.LUT R6, R15, R30, RZ, 0xc0, !PT ;  /* 0x0000001e0f067212 */ /* 0x000fe400078ec0ff */
[----:B------:R-:W-:Y:S01]  /*6b00*/  LOP3.LUT R12, R12, R9, RZ, 0xc0, !PT ;  /* 0x000000090c0c7212 */ /* 0x000fe200078ec0ff */
[----:B------:R-:W-:Y:S02]  /*6b10*/  IMAD.MOV R8, RZ, RZ, -R7 ;  /* 0x000000ffff087224 */ /* 0x000fe400078e0a07 */
[----:B------:R-:W-:Y:S02]  /*6b20*/  IMAD R6, R24, R7, R6 ;  /* 0x0000000718067224 */ /* 0x000fe400078e0206 */
[----:B------:R-:W-:-:S02]  /*6b30*/  IMAD.MOV.U32 R9, RZ, RZ, 0x1 ;  /* 0x00000001ff097424 */ /* 0x000fc400078e00ff */
[----:B------:R-:W-:Y:S02]  /*6b40*/  @P0 IMAD R23, R22, R20, R5 ;  /* 0x0000001416170224 */ /* 0x000fe400078e0205 */
[----:B0-----:R-:W-:Y:S02]  /*6b50*/  IMAD R5, R8, R28, R19 ;  /* 0x0000001c08057224 */ /* 0x001fe400078e0213 */
[----:B------:R-:W-:Y:S02]  /*6b60*/  IMAD R19, R6, R29, R23 ;  /* 0x0000001d06137224 */ /* 0x000fe400078e0217 */
[----:B------:R-:W-:Y:S02]  /*6b70*/  IMAD R6, R5, R21, R12 ;  /* 0x0000001505067224 */ /* 0x000fe400078e020c */
[----:B------:R-:W-:-:S03]  /*6b80*/  IMAD.MOV.U32 R8, RZ, RZ, R14 ;  /* 0x000000ffff087224 */ /* 0x000fc600078e000e */
[----:B------:R-:W-:Y:S02]  /*6b90*/  SEL R20, R6, R19, !P0 ;  /* 0x0000001306147207 */ /* 0x000fe40004000000 */
[----:B------:R-:W-:-:S07]  /*6ba0*/  SEL R19, R19, R6, !P0 ;  /* 0x0000000613137207 */ /* 0x000fce0004000000 */
.L_x_159:
[----:B------:R-:W-:-:S08]  /*6bb0*/  NOP ;  /* 0x0000000000007918 */ /* 0x000fd00000000000 */
[----:B------:R-:W0:-:S00]  /*6bc0*/  USETMAXREG.DEALLOC.CTAPOOL 0x28 ;  /* 0x00000028000079c8 */ /* 0x000e0000080e0500 */
[----:B0-----:R-:W-:-:S13]  /*6bd0*/  ISETP.NE.AND P0, PT, R0, RZ, PT ;  /* 0x000000ff0000720c */ /* 0x001fda0003f05270 */
[----:B------:R-:W-:Y:S05]  /*6be0*/  @P0 EXIT ;  /* 0x000000000000094d */ /* 0x000fea0003800000 */
[----:B------:R-:W-:Y:S01]  /*6bf0*/  LOP3.LUT P0, RZ, R9, 0xff, RZ, 0xc0, !PT ;  /* 0x000000ff09ff7812 */ /* 0x000fe2000780c0ff */
[----:B------:R-:W-:Y:S02]  /*6c00*/  IMAD.MOV.U32 R0, RZ, RZ, 0x1 ;  /* 0x00000001ff007424 */ /* 0x000fe400078e00ff */
[----:B------:R-:W-:-:S10]  /*6c10*/  IMAD.MOV.U32 R12, RZ, RZ, RZ ;  /* 0x000000ffff0c7224 */ /* 0x000fd400078e00ff */
[----:B------:R-:W-:Y:S05]  /*6c20*/  @!P0 BRA `(.L_x_162) ;  /* 0x0000000c00448947 */ /* 0x000fea0003800000 */
[----:B------:R-:W0:Y:S01]  /*6c30*/  LDC R0, c[0x0][0x28c] ;  /* 0x0000a300ff007b82 */ /* 0x000e220000000800 */
[----:B------:R-:W-:Y:S01]  /*6c40*/  LOP3.LUT P0, RZ, R3, 0x1f, RZ, 0xc0, !PT ;  /* 0x0000001f03ff7812 */ /* 0x000fe2000780c0ff */
[----:B------:R-:W-:Y:S01]  /*6c50*/  ULDC UR5, c[0x0][0x658] ;  /* 0x0001960000057ab9 */ /* 0x000fe20000000800 */
[----:B------:R-:W-:Y:S01]  /*6c60*/  UMOV UR6, 0xffffffff ;  /* 0xffffffff00067882 */ /* 0x000fe20000000000 */
[----:B------:R-:W-:Y:S01]  /*6c70*/  BSSY B0, `(.L_x_162) ;  /* 0x00000cc000007945 */ /* 0x000fe20003800000 */
[----:B------:R-:W-:Y:S01]  /*6c80*/  USHF.L.U32 UR6, UR6, UR5, URZ ;  /* 0x0000000506067299 */ /* 0x000fe2000800063f */
[C---:B------:R-:W-:Y:S01]  /*6c90*/  ISETP.NE.AND P2, PT, R4.reuse, RZ, PT ;  /* 0x000000ff0400720c */ /* 0x040fe20003f45270 */
[----:B------:R-:W-:Y:S01]  /*6ca0*/  IMAD.MOV.U32 R13, RZ, RZ, 0x1 ;  /* 0x00000001ff0d7424 */ /* 0x000fe200078e00ff */
[----:B------:R-:W-:Y:S01]  /*6cb0*/  ISETP.NE.OR P0, PT, R4, RZ, !P0 ;  /* 0x000000ff0400720c */ /* 0x000fe20004705670 */
[----:B------:R-:W-:Y:S01]  /*6cc0*/  IMAD.MOV.U32 R12, RZ, RZ, RZ ;  /* 0x000000ffff0c7224 */ /* 0x000fe200078e00ff */
[----:B------:R-:W-:Y:S01]  /*6cd0*/  LOP3.LUT R11, R18, 0x2, RZ, 0xfc, !PT ;  /* 0x00000002120b7812 */ /* 0x000fe200078efcff */
[----:B------:R-:W-:Y:S01]  /*6ce0*/  ULDC UR4, c[0x0][0x600] ;  /* 0x0001800000047ab9 */ /* 0x000fe20000000800 */
[----:B------:R-:W-:Y:S01]  /*6cf0*/  UMOV UR7, 0x1 ;  /* 0x0000000100077882 */ /* 0x000fe20000000000 */
[----:B------:R-:W-:-:S02]  /*6d00*/  UIADD3 UR18, UR4, -0x1, URZ ;  /* 0xffffffff04127890 */ /* 0x000fc4000fffe03f */
[----:B------:R-:W-:Y:S02]  /*6d10*/  USHF.L.U32 UR20, UR7, UR5, URZ ;  /* 0x0000000507147299 */ /* 0x000fe4000800063f */
[----:B------:R-:W-:Y:S01]  /*6d20*/  ULOP3.LUT UR19, URZ, UR6, URZ, 0x33, !UPT ;  /* 0x000000063f137292 */ /* 0x000fe2000f8e333f */
[----:B------:R-:W-:Y:S01]  /*6d30*/  ULDC.64 UR24, c[0x0][0x198] ;  /* 0x0000660000187ab9 */ /* 0x000fe20000000a00 */
[----:B0-----:R-:W-:-:S05]  /*6d40*/  VIADD R0, R0, 0x3f ;  /* 0x0000003f00007836 */ /* 0x001fca0000000000 */
[----:B------:R-:W-:-:S04]  /*6d50*/  SHF.R.S32.HI R3, RZ, 0x1f, R0 ;  /* 0x0000001fff037819 */ /* 0x000fc80000011400 */
[----:B------:R-:W-:Y:S01]  /*6d60*/  LEA.HI R3, R3, R0, RZ, 0x6 ;  /* 0x0000000003037211 */ /* 0x000fe200078f30ff */
[----:B------:R-:W-:-:S03]  /*6d70*/  IMAD.MOV.U32 R0, RZ, RZ, 0x1 ;  /* 0x00000001ff007424 */ /* 0x000fc600078e00ff */
[----:B------:R-:W-:-:S05]  /*6d80*/  SHF.R.S32.HI R3, RZ, 0x6, R3 ;  /* 0x00000006ff037819 */ /* 0x000fca0000011403 */
[----:B------:R-:W-:-:S07]  /*6d90*/  VIADD R10, R3, 0x1 ;  /* 0x00000001030a7836 */ /* 0x000fce0000000000 */
.L_x_174:
[----:B------:R-:W-:-:S03]  /*6da0*/  UMOV UR4, 0xffffffff ;  /* 0xffffffff00047882 */ /* 0x000fc60000000000 */
[----:B------:R-:W-:Y:S05]  /*6db0*/  BRA.DIV UR4, `(.L_x_163) ;  /* 0x0000001204387947 */ /* 0x000fea000b800000 */
[----:B------:R-:W-:-:S13]  /*6dc0*/  ELECT P6, URZ, PT ;  /* 0x00000000003f782f */ /* 0x000fda00038c0000 */
.L_x_188:
[----:B------:R-:W-:Y:S04]  /*6dd0*/  BSSY B1, `(.L_x_164) ;  /* 0x0000042000017945 */ /* 0x000fe80003800000 */
[----:B------:R-:W-:Y:S05]  /*6de0*/  @!P6 BRA `(.L_x_165) ;  /* 0x000000040000e947 */ /* 0x000fea0003800000 */
[----:B------:R-:W0:Y:S02]  /*6df0*/  LDC R4, c[0x0][0x28c] ;  /* 0x0000a300ff047b82 */ /* 0x000e240000000800 */
[----:B0-----:R-:W-:-:S13]  /*6e00*/  ISETP.GE.AND P1, PT, R4, 0x1, PT ;  /* 0x000000010400780c */ /* 0x001fda0003f26270 */
[----:B------:R-:W-:Y:S05]  /*6e10*/  @!P1 BRA `(.L_x_165) ;  /* 0x0000000000f49947 */ /* 0x000fea0003800000 */
[----:B------:R-:W-:Y:S02]  /*6e20*/  IMAD.SHL.U32 R19, R19, 0x80, RZ ;  /* 0x0000008013137824 */ /* 0x000fe400078e00ff */
[----:B------:R-:W-:Y:S02]  /*6e30*/  IMAD.SHL.U32 R20, R20, 0x80, RZ ;  /* 0x0000008014147824 */ /* 0x000fe400078e00ff */
[----:B------:R-:W-:Y:S02]  /*6e40*/  IMAD.MOV.U32 R21, RZ, RZ, RZ ;  /* 0x000000ffff157224 */ /* 0x000fe400078e00ff */
[----:B------:R-:W-:Y:S02]  /*6e50*/  IMAD.MOV.U32 R4, RZ, RZ, R10 ;  /* 0x000000ffff047224 */ /* 0x000fe400078e000a */
[----:B------:R-:W-:Y:S02]  /*6e60*/  IMAD.MOV.U32 R5, RZ, RZ, R0 ;  /* 0x000000ffff057224 */ /* 0x000fe400078e0000 */
[----:B------:R-:W-:-:S02]  /*6e70*/  IMAD.MOV.U32 R6, RZ, RZ, R12 ;  /* 0x000000ffff067224 */ /* 0x000fc400078e000c */
[----:B------:R-:W-:Y:S02]  /*6e80*/  VIADD R22, R19, 0x40 ;  /* 0x0000004013167836 */ /* 0x000fe40000000000 */
[----:B------:R-:W-:-:S07]  /*6e90*/  VIADD R23, R20, 0x40 ;  /* 0x0000004014177836 */ /* 0x000fce0000000000 */
.L_x_169:
[----:B------:R-:W0:Y:S01]  /*6ea0*/  S2R R14, SR_CgaCtaId ;  /* 0x00000000000e7919 */ /* 0x000e220000008800 */
[----:B------:R-:W-:Y:S01]  /*6eb0*/  MOV R7, 0x400 ;  /* 0x0000040000077802 */ /* 0x000fe20000000f00 */
[----:B------:R-:W1:Y:S03]  /*6ec0*/  @!P2 LDC R9, c[0x0][0x500] ;  /* 0x00014000ff09ab82 */ /* 0x000e660000000800 */
[----:B0-----:R-:W-:Y:S02]  /*6ed0*/  LEA R15, R14, R7, 0x18 ;  /* 0x000000070e0f7211 */ /* 0x001fe400078ec0ff */
[----:B------:R-:W-:-:S03]  /*6ee0*/  SHF.L.U32 R7, R5, 0x1f, RZ ;  /* 0x0000001f05077819 */ /* 0x000fc600000006ff */
[----:B------:R-:W-:-:S04]  /*6ef0*/  IMAD R14, R6, 0x8, R15 ;  /* 0x00000008060e7824 */ /* 0x000fc800078e020f */
[----:B------:R-:W0:Y:S02]  /*6f00*/  SYNCS.PHASECHK.TRANS64.TRYWAIT P1, [R14+URZ+0x38], R7 ;  /* 0x000038070e0075a7 */ /* 0x000e24000802017f */
[----:B01----:R-:W-:Y:S05]  /*6f10*/  @!P1 BRA `(.L_x_166) ;  /* 0x0000001000009947 */ /* 0x003fea0003800000 */
.L_x_189:
[----:B0-----:R-:W-:Y:S01]  /*6f20*/  PRMT R7, R11, 0x9910, RZ ;  /* 0x000099100b077816 */ /* 0x001fe200000000ff */
[----:B------:R0:W-:Y:S03]  /*6f30*/  @!P2 SYNCS.ARRIVE.TRANS64 RZ, [R14+URZ], R9 ;  /* 0x000000090effa9a7 */ /* 0x0001e6000800003f */
[----:B------:R-:W-:-:S13]  /*6f40*/  ISETP.NE.AND P1, PT, R7, 0x2, PT ;  /* 0x000000020700780c */ /* 0x000fda0003f25270 */
[----:B0-----:R-:W-:Y:S05]  /*6f50*/  @P1 BRA `(.L_x_167) ;  /* 0x0000000000041947 */ /* 0x001fea0003800000 */
[----:B------:R-:W-:Y:S01]  /*6f60*/  BPT.TRAP 0x1 ;  /* 0x000000040000795c */ /* 0x000fe20000300000 */
.L_x_167:
[----:B------:R-:W-:Y:S05]  /*6f70*/  @P0 BRA `(.L_x_168) ;  /* 0x0000000000040947 */ /* 0x000fea0003800000 */
[----:B------:R-:W-:Y:S01]  /*6f80*/  BPT.TRAP 0x1 ;  /* 0x000000040000795c */ /* 0x000fe20000300000 */
.L_x_168:
[----:B------:R-:W-:Y:S01]  /*6f90*/  IMAD R15, R6, 0x4000, R15 ;  /* 0x00004000060f7824 */ /* 0x000fe200078e020f */
[----:B------:R-:W-:Y:S01]  /*6fa0*/  R2UR UR10, R19 ;  /* 0x00000000130a72ca */ /* 0x000fe200000e0000 */
[----:B------:R-:W-:Y:S01]  /*6fb0*/  UIADD3 UR4, UP0, UR24, 0xf0, URZ ;  /* 0x000000f018047890 */ /* 0x000fe2000ff1e03f */
[----:B------:R-:W-:Y:S01]  /*6fc0*/  R2UR UR9, R14 ;  /* 0x000000000e0972ca */ /* 0x000fe200000e0000 */
[----:B------:R-:W-:Y:S01]  /*6fd0*/  VIADD R4, R4, 0xffffffff ;  /* 0xffffffff04047836 */ /* 0x000fe20000000000 */
[----:B------:R-:W-:Y:S01]  /*6fe0*/  R2UR UR13, R15 ;  /* 0x000000000f0d72ca */ /* 0x000fe200000e0000 */
[----:B------:R-:W-:Y:S01]  /*6ff0*/  UIADD3.X UR5, URZ, UR25, URZ, UP0, !UPT ;  /* 0x000000193f057290 */ /* 0x000fe200087fe43f */
[----:B------:R-:W-:Y:S01]  /*7000*/  R2UR UR11, R21 ;  /* 0x00000000150b72ca */ /* 0x000fe200000e0000 */
[----:B------:R-:W-:Y:S01]  /*7010*/  UIADD3 UR6, UP1, UR24, 0x1f0, URZ ;  /* 0x000001f018067890 */ /* 0x000fe2000ff3e03f */
[----:B------:R-:W-:Y:S01]  /*7020*/  R2UR UR12, R8 ;  /* 0x00000000080c72ca */ /* 0x000fe200000e0000 */
[----:B------:R-:W-:Y:S01]  /*7030*/  UMOV UR14, 0x0 ;  /* 0x00000000000e7882 */ /* 0x000fe20000000000 */
[----:B------:R-:W-:Y:S01]  /*7040*/  R2UR UR21, R22 ;  /* 0x00000000161572ca */ /* 0x000fe200000e0000 */
[----:B------:R-:W-:Y:S01]  /*7050*/  UIADD3.X UR7, URZ, UR25, URZ, UP1, !UPT ;  /* 0x000000193f077290 */ /* 0x000fe20008ffe43f */
[----:B------:R-:W-:Y:S01]  /*7060*/  R2UR UR22, R20 ;  /* 0x00000000141672ca */ /* 0x000fe200000e0000 */
[----:B------:R-:W-:Y:S01]  /*7070*/  UMOV UR15, 0x10000000 ;  /* 0x10000000000f7882 */ /* 0x000fe20000000000 */
[----:B------:R-:W-:Y:S01]  /*7080*/  R2UR UR23, R23 ;  /* 0x00000000171772ca */ /* 0x000fe200000e0000 */
[----:B------:R-:W-:Y:S01]  /*7090*/  VIADD R6, R6, 0x1 ;  /* 0x0000000106067836 */ /* 0x000fe20000000000 */
[----:B------:R-:W-:Y:S01]  /*70a0*/  ISETP.GT.AND P3, PT, R4, 0x1, PT ;  /* 0x000000010400780c */ /* 0x000fe20003f64270 */
[----:B------:R-:W-:Y:S01]  /*70b0*/  UIADD3 UR8, UR13, 0x180, URZ ;  /* 0x000001800d087890 */ /* 0x000fe2000fffe03f */
[----:B------:R-:W-:Y:S01]  /*70c0*/  VIADD R21, R21, 0x40 ;  /* 0x0000004015157836 */ /* 0x000fe20000000000 */
[----:B------:R-:W-:Y:S01]  /*70d0*/  UIADD3 UR16, UR13, 0x2180, URZ ;  /* 0x000021800d107890 */ /* 0x000fe2000fffe03f */
[----:B------:R-:W-:Y:S01]  /*70e0*/  ISETP.NE.AND P1, PT, R6, 0x7, PT ;  /* 0x000000070600780c */ /* 0x000fe20003f25270 */
[----:B------:R-:W-:-:S02]  /*70f0*/  UIADD3 UR17, UR13, 0x1c180, URZ ;  /* 0x0001c1800d117890 */ /* 0x000fc4000fffe03f */
[----:B------:R-:W-:Y:S01]  /*7100*/  UIADD3 UR13, UR13, 0x1e180, URZ ;  /* 0x0001e1800d0d7890 */ /* 0x000fe2000fffe03f */
[----:B------:R-:W-:Y:S02]  /*7110*/  SEL R14, RZ, 0x1, P1 ;  /* 0x00000001ff0e7807 */ /* 0x000fe40000800000 */
[----:B------:R0:W-:Y:S01]  /*7120*/  UTMALDG.3D [UR8], [UR4], desc[UR14] ;  /* 0x00000e08040075b4 */ /* 0x0001e20008011000 */
[----:B------:R-:W-:Y:S02]  /*7130*/  SEL R6, R6, RZ, P1 ;  /* 0x000000ff06067207 */ /* 0x000fe40000800000 */
[----:B------:R-:W-:Y:S01]  /*7140*/  LOP3.LUT R5, R5, R14, RZ, 0x3c, !PT ;  /* 0x0000000e05057212 */ /* 0x000fe200078e3cff */
[----:B0-----:R-:W-:Y:S01]  /*7150*/  UMOV UR8, UR16 ;  /* 0x0000001000087c82 */ /* 0x001fe20008000000 */
[----:B------:R-:W-:Y:S02]  /*7160*/  UMOV UR10, UR21 ;  /* 0x00000015000a7c82 */ /* 0x000fe40008000000 */
[----:B------:R0:W-:Y:S02]  /*7170*/  UTMALDG.3D [UR8], [UR4], desc[UR14] ;  /* 0x00000e08040075b4 */ /* 0x0001e40008011000 */
[----:B0-----:R-:W-:Y:S01]  /*7180*/  UMOV UR8, UR17 ;  /* 0x0000001100087c82 */ /* 0x001fe20008000000 */
[----:B------:R-:W-:-:S02]  /*7190*/  UMOV UR10, UR22 ;  /* 0x00000016000a7c82 */ /* 0x000fc40008000000 */
[----:B------:R0:W-:Y:S02]  /*71a0*/  UTMALDG.3D [UR8], [UR6], desc[UR14] ;  /* 0x00000e08060075b4 */ /* 0x0001e40008011000 */
[----:B0-----:R-:W-:Y:S01]  /*71b0*/  UMOV UR8, UR13 ;  /* 0x0000000d00087c82 */ /* 0x001fe20008000000 */
[----:B------:R-:W-:Y:S02]  /*71c0*/  UMOV UR10, UR23 ;  /* 0x00000017000a7c82 */ /* 0x000fe40008000000 */
[----:B------:R0:W-:Y:S02]  /*71d0*/  UTMALDG.3D [UR8], [UR6], desc[UR14] ;  /* 0x00000e08060075b4 */ /* 0x0001e40008011000 */
[----:B0-----:R-:W-:Y:S05]  /*71e0*/  @P3 BRA `(.L_x_169) ;  /* 0xfffffffc002c3947 */ /* 0x001fea000383ffff */
.L_x_165:
[----:B------:R-:W-:Y:S05]  /*71f0*/  BSYNC B1 ;  /* 0x0000000000017941 */ /* 0x000fea0003800000 */
.L_x_164:
[----:B------:R-:W-:Y:S01]  /*7200*/  LOP3.LUT P4, RZ, R13, 0xff, RZ, 0xc0, !PT ;  /* 0x000000ff0dff7812 */ /* 0x000fe2000788c0ff */
[C---:B------:R-:W-:Y:S01]  /*7210*/  IMAD.IADD R12, R3.reuse, 0x1, R12 ;  /* 0x00000001030c7824 */ /* 0x040fe200078e020c */
[----:B------:R-:W-:Y:S01]  /*7220*/  ULDC.64 UR4, c[0x0][0x650] ;  /* 0x0001940000047ab9 */ /* 0x000fe20000000a00 */
[C---:B------:R-:W-:Y:S01]  /*7230*/  ISETP.GE.U32.AND P3, PT, R3.reuse, 0x7, PT ;  /* 0x000000070300780c */ /* 0x040fe20003f66070 */
[----:B------:R-:W-:Y:S01]  /*7240*/  BSSY B1, `(.L_x_170) ;  /* 0x000006c000017945 */ /* 0x000fe20003800000 */
[C---:B------:R-:W-:Y:S01]  /*7250*/  IMAD.WIDE.U32 R4, R12.reuse, 0x24924925, RZ ;  /* 0x249249250c047825 */ /* 0x040fe200078e00ff */
[C---:B------:R-:W-:Y:S02]  /*7260*/  ISETP.GT.U32.AND P1, PT, R12.reuse, 0x6, PT ;  /* 0x000000060c00780c */ /* 0x040fe40003f24070 */
[----:B------:R-:W-:Y:S01]  /*7270*/  PRMT R13, RZ, 0x7610, R13 ;  /* 0x00007610ff0d7816 */ /* 0x000fe2000000000d */
[----:B------:R-:W-:Y:S01]  /*7280*/  IMAD.IADD R4, R12, 0x1, -R5 ;  /* 0x000000010c047824 */ /* 0x000fe200078e0a05 */
[----:B------:R-:W-:Y:S01]  /*7290*/  ISETP.LT.U32.AND P1, PT, R3, 0x7, P1 ;  /* 0x000000070300780c */ /* 0x000fe20000f21070 */
[----:B------:R-:W-:-:S02]  /*72a0*/  IMAD.MOV.U32 R19, RZ, RZ, -0x1 ;  /* 0xffffffffff137424 */ /* 0x000fc400078e00ff */
[----:B------:R-:W0:Y:S01]  /*72b0*/  @P4 S2R R7, SR_CgaCtaId ;  /* 0x0000000000074919 */ /* 0x000e220000008800 */
[----:B------:R-:W-:Y:S01]  /*72c0*/  @P4 MOV R6, 0x400 ;  /* 0x0000040000064802 */ /* 0x000fe20000000f00 */
[----:B------:R-:W-:Y:S01]  /*72d0*/  IMAD.MOV.U32 R20, RZ, RZ, -0x1 ;  /* 0xffffffffff147424 */ /* 0x000fe200078e00ff */
[----:B------:R-:W-:Y:S01]  /*72e0*/  LEA.HI R4, R4, R5, RZ, 0x1f ;  /* 0x0000000504047211 */ /* 0x000fe200078ff8ff */
[----:B------:R-:W-:-:S03]  /*72f0*/  IMAD.MOV.U32 R8, RZ, RZ, -0x1 ;  /* 0xffffffffff087424 */ /* 0x000fc600078e00ff */
[--C-:B------:R-:W-:Y:S02]  /*7300*/  SHF.R.U32.HI R5, RZ, 0x2, R4.reuse ;  /* 0x00000002ff057819 */ /* 0x100fe40000011604 */
[----:B------:R-:W-:-:S03]  /*7310*/  PRMT R4, RZ, 0x7610, R4 ;  /* 0x00007610ff047816 */ /* 0x000fc60000000004 */
[----:B------:R-:W-:Y:S01]  /*7320*/  IMAD R12, R5, -0x7, R12 ;  /* 0xfffffff9050c7824 */ /* 0x000fe200078e020c */
[----:B0-----:R-:W-:Y:S02]  /*7330*/  @P4 LEA R6, R7, R6, 0x18 ;  /* 0x0000000607064211 */ /* 0x001fe400078ec0ff */
[----:B------:R-:W-:Y:S02]  /*7340*/  SEL R7, RZ, 0x1, !P1 ;  /* 0x00000001ff077807 */ /* 0x000fe40004800000 */
[----:B------:R-:W-:Y:S01]  /*7350*/  IADD3 R16, P1, R16, UR36, RZ ;  /* 0x0000002410107c10 */ /* 0x000fe2000ff3e0ff */
[----:B------:R0:W-:Y:S01]  /*7360*/  @P4 SYNCS.ARRIVE.TRANS64.A1T0 RZ, [R6+URZ+0x88], RZ ;  /* 0x000088ff06ff49a7 */ /* 0x0001e2000810003f */
[----:B------:R-:W-:Y:S02]  /*7370*/  LOP3.LUT R0, R0, R7, RZ, 0x3c, !PT ;  /* 0x0000000700007212 */ /* 0x000fe400078e3cff */
[----:B------:R-:W-:Y:S02]  /*7380*/  IADD3.X R17, R17, UR42, RZ, P1, !PT ;  /* 0x0000002a11117c10 */ /* 0x000fe40008ffe4ff */
[----:B------:R-:W-:-:S02]  /*7390*/  ISETP.GE.U32.AND P1, PT, R16, UR4, PT ;  /* 0x0000000410007c0c */ /* 0x000fc4000bf26070 */
[----:B------:R-:W-:Y:S02]  /*73a0*/  @P3 LOP3.LUT R0, R0, 0x1, R5, 0x78, !PT ;  /* 0x0000000100003812 */ /* 0x000fe400078e7805 */
[----:B------:R-:W-:-:S13]  /*73b0*/  ISETP.GE.U32.AND.EX P1, PT, R17, UR5, PT, P1 ;  /* 0x0000000511007c0c */ /* 0x000fda000bf26110 */
[----:B0-----:R-:W-:Y:S05]  /*73c0*/  @P1 BRA `(.L_x_171) ;  /* 0x00000004004c1947 */ /* 0x001fea0003800000 */
[----:B------:R-:W-:Y:S01]  /*73d0*/  ULDC.64 UR4, c[0x0][0x628] ;  /* 0x00018a0000047ab9 */ /* 0x000fe20000000a00 */
[----:B------:R-:W0:Y:S01]  /*73e0*/  S2R R15, SR_CTAID.X ;  /* 0x00000000000f7919 */ /* 0x000e220000002500 */
[----:B------:R-:W-:Y:S01]  /*73f0*/  ISETP.NE.U32.AND P1, PT, RZ, UR4, PT ;  /* 0x00000004ff007c0c */ /* 0x000fe2000bf25070 */
[----:B------:R-:W-:Y:S01]  /*7400*/  ULDC UR7, c[0x0][0x630] ;  /* 0x00018c0000077ab9 */ /* 0x000fe20000000800 */
[----:B------:R-:W-:Y:S01]  /*7410*/  IMAD.MOV.U32 R4, RZ, RZ, R16 ;  /* 0x000000ffff047224 */ /* 0x000fe200078e0010 */
[----:B------:R-:W1:Y:S01]  /*7420*/  S2R R14, SR_CTAID.Y ;  /* 0x00000000000e7919 */ /* 0x000e620000002600 */
[----:B------:R-:W-:Y:S01]  /*7430*/  ISETP.NE.AND.EX P1, PT, RZ, UR5, PT, P1 ;  /* 0x00000005ff007c0c */ /* 0x000fe2000bf25310 */
[----:B------:R-:W-:-:S12]  /*7440*/  IMAD.MOV.U32 R5, RZ, RZ, R17 ;  /* 0x000000ffff057224 */ /* 0x000fd800078e0011 */
[----:B------:R-:W-:Y:S05]  /*7450*/  @!P1 BRA `(.L_x_172) ;  /* 0x0000000000289947 */ /* 0x000fea0003800000 */
[----:B------:R-:W-:Y:S02]  /*7460*/  ULDC UR6, c[0x0][0x634] ;  /* 0x00018d0000067ab9 */ /* 0x000fe40000000800 */
[----:B------:R-:W-:-:S05]  /*7470*/  IADD3 R9, P1, R16, UR6, RZ ;  /* 0x0000000610097c10 */ /* 0x000fca000ff3e0ff */
[----:B------:R-:W-:-:S04]  /*7480*/  IMAD.X R19, RZ, RZ, R17, P1 ;  /* 0x000000ffff137224 */ /* 0x000fc800008e0611 */
[----:B------:R-:W-:-:S04]  /*7490*/  IMAD.WIDE.U32 R6, R19, UR4, RZ ;  /* 0x0000000413067c25 */ /* 0x000fc8000f8e00ff */
[----:B------:R-:W-:-:S04]  /*74a0*/  IMAD.WIDE.U32 R6, P1, R9, UR5, R6 ;  /* 0x0000000509067c25 */ /* 0x000fc8000f820006 */
[----:B------:R-:W-:-:S04]  /*74b0*/  IMAD.WIDE.U32 R8, R9, UR4, RZ ;  /* 0x0000000409087c25 */ /* 0x000fc8000f8e00ff */
[----:B------:R-:W-:Y:S01]  /*74c0*/  IMAD.X R5, RZ, RZ, RZ, P1 ;  /* 0x000000ffff057224 */ /* 0x000fe200008e06ff */
[----:B------:R-:W-:Y:S01]  /*74d0*/  IADD3 RZ, P1, R9, R6, RZ ;  /* 0x0000000609ff7210 */ /* 0x000fe20007f3e0ff */
[----:B------:R-:W-:-:S04]  /*74e0*/  IMAD.MOV.U32 R4, RZ, RZ, R7 ;  /* 0x000000ffff047224 */ /* 0x000fc800078e0007 */
[----:B------:R-:W-:-:S08]  /*74f0*/  IMAD.WIDE.U32.X R4, R19, UR5, R4, P1 ;  /* 0x0000000513047c25 */ /* 0x000fd000088e0404 */
.L_x_172:
[--C-:B------:R-:W-:Y:S01]  /*7500*/  SHF.R.U64 R8, R4, UR7, R5.reuse ;  /* 0x0000000704087c19 */ /* 0x100fe20008001205 */
[----:B------:R-:W-:Y:S01]  /*7510*/  ULDC.64 UR4, c[0x0][0x620] ;  /* 0x0001880000047ab9 */ /* 0x000fe20000000a00 */
[----:B------:R-:W-:Y:S01]  /*7520*/  SHF.R.U32.HI R4, RZ, UR7, R5 ;  /* 0x00000007ff047c19 */ /* 0x000fe20008011605 */
[----:B------:R-:W2:Y:S01]  /*7530*/  LDC R24, c[0x0][0x144] ;  /* 0x00005100ff187b82 */ /* 0x000ea20000000800 */
[----:B------:R-:W-:Y:S01]  /*7540*/  IADD3 R7, P1, RZ, -R8, RZ ;  /* 0x80000008ff077210 */ /* 0x000fe20007f3e0ff */
[----:B------:R-:W-:Y:S01]  /*7550*/  ULDC.64 UR8, c[0x0][0x640] ;  /* 0x0001900000087ab9 */ /* 0x000fe20000000a00 */
[----:B0-----:R-:W-:Y:S01]  /*7560*/  I2FP.F32.U32 R9, R15 ;  /* 0x0000000f00097245 */ /* 0x001fe20000201000 */
[----:B------:R-:W-:Y:S02]  /*7570*/  ULDC UR6, c[0x0][0x608] ;  /* 0x0001820000067ab9 */ /* 0x000fe40000000800 */
[----:B------:R-:W-:Y:S01]  /*7580*/  IMAD.X R4, RZ, RZ, ~R4, P1 ;  /* 0x000000ffff047224 */ /* 0x000fe200008e0e04 */
[----:B------:R-:W-:Y:S01]  /*7590*/  ISETP.NE.U32.AND P1, PT, RZ, UR8, PT ;  /* 0x00000008ff007c0c */ /* 0x000fe2000bf25070 */
[----:B------:R-:W0:Y:S02]  /*75a0*/  LDC R21, c[0x0][0x148] ;  /* 0x00005200ff157b82 */ /* 0x000e240000000800 */
[----:B------:R-:W-:Y:S01]  /*75b0*/  IMAD R6, R4, UR4, RZ ;  /* 0x0000000404067c24 */ /* 0x000fe2000f8e02ff */
[----:B------:R-:W-:Y:S01]  /*75c0*/  ISETP.NE.AND.EX P1, PT, RZ, UR9, PT, P1 ;  /* 0x00000009ff007c0c */ /* 0x000fe2000bf25310 */
[----:B------:R-:W-:Y:S01]  /*75d0*/  IMAD.WIDE.U32 R4, R7, UR4, R16 ;  /* 0x0000000407047c25 */ /* 0x000fe2000f8e0010 */
[----:B------:R-:W-:-:S03]  /*75e0*/  ULDC UR4, c[0x0][0x150] ;  /* 0x0000540000047ab9 */ /* 0x000fc60000000800 */
[----:B------:R-:W-:Y:S02]  /*75f0*/  IMAD R7, R7, UR5, R6 ;  /* 0x0000000507077c24 */ /* 0x000fe4000f8e0206 */
[----:B------:R-:W-:Y:S01]  /*7600*/  FMUL R6, R9, UR4 ;  /* 0x0000000409067c20 */ /* 0x000fe20008400000 */
[----:B------:R-:W-:Y:S01]  /*7610*/  ULDC UR4, c[0x0][0x618] ;  /* 0x0001860000047ab9 */ /* 0x000fe20000000800 */
[----:B------:R-:W-:Y:S01]  /*7620*/  ULDC UR5, c[0x0][0x154] ;  /* 0x0000550000057ab9 */ /* 0x000fe20000000800 */
[----:B------:R-:W-:-:S03]  /*7630*/  IMAD.IADD R5, R5, 0x1, R7 ;  /* 0x0000000105057824 */ /* 0x000fc600078e0207 */
[----:B------:R-:W3:Y:S02]  /*7640*/  F2I.U32.TRUNC.NTZ R6, R6 ;  /* 0x0000000600067305 */ /* 0x000ee4000020f000 */
[----:B------:R-:W-:Y:S02]  /*7650*/  SHF.R.U64 R9, R4, UR4, R5 ;  /* 0x0000000404097c19 */ /* 0x000fe40008001205 */
[----:B-1----:R-:W-:-:S05]  /*7660*/  I2FP.F32.U32 R4, R14 ;  /* 0x0000000e00047245 */ /* 0x002fca0000201000 */
[----:B------:R-:W-:Y:S01]  /*7670*/  FMUL R22, R4, UR5 ;  /* 0x0000000504167c20 */ /* 0x000fe20008400000 */
[----:B------:R-:W-:Y:S01]  /*7680*/  SHF.R.U32.HI R4, RZ, UR4, R5 ;  /* 0x00000004ff047c19 */ /* 0x000fe20008011605 */
[----:B------:R-:W-:-:S03]  /*7690*/  ULDC UR4, c[0x0][0x658] ;  /* 0x0001960000047ab9 */ /* 0x000fc60000000800 */
[--C-:B------:R-:W-:Y:S01]  /*76a0*/  SHF.R.U64 R20, R9, UR6, R4.reuse ;  /* 0x0000000609147c19 */ /* 0x100fe20008001204 */
[----:B------:R-:W1:Y:S01]  /*76b0*/  F2I.U32.TRUNC.NTZ R22, R22 ;  /* 0x0000001600167305 */ /* 0x000e62000020f000 */
[----:B------:R-:W-:Y:S01]  /*76c0*/  SHF.R.U32.HI R5, RZ, UR6, R4 ;  /* 0x00000006ff057c19 */ /* 0x000fe20008011604 */
[----:B---3--:R-:W-:-:S03]  /*76d0*/  IMAD.MOV R6, RZ, RZ, -R6 ;  /* 0x000000ffff067224 */ /* 0x008fc600078e0a06 */
[----:B------:R-:W-:Y:S01]  /*76e0*/  SHF.R.U64 R19, R20, UR4, R5 ;  /* 0x0000000414137c19 */ /* 0x000fe20008001205 */
[----:B--2---:R-:W-:Y:S01]  /*76f0*/  IMAD R15, R24, R6, R15 ;  /* 0x00000006180f7224 */ /* 0x004fe200078e020f */
[----:B------:R-:W-:-:S03]  /*7700*/  SHF.R.U32.HI R23, RZ, UR4, R5 ;  /* 0x00000004ff177c19 */ /* 0x000fc60008011605 */
[----:B------:R-:W-:Y:S02]  /*7710*/  IMAD.MOV.U32 R4, RZ, RZ, R19 ;  /* 0x000000ffff047224 */ /* 0x000fe400078e0013 */
[----:B------:R-:W-:Y:S01]  /*7720*/  IMAD.MOV.U32 R5, RZ, RZ, R23 ;  /* 0x000000ffff057224 */ /* 0x000fe200078e0017 */
[----:B-1----:R-:W-:Y:S06]  /*7730*/  @!P1 BRA `(.L_x_173) ;  /* 0x0000000000289947 */ /* 0x002fec0003800000 */
[----:B------:R-:W-:Y:S02]  /*7740*/  ULDC UR4, c[0x0][0x64c] ;  /* 0x0001930000047ab9 */ /* 0x000fe40000000800 */
[----:B------:R-:W-:-:S05]  /*7750*/  IADD3 R5, P1, R19, UR4, RZ ;  /* 0x0000000413057c10 */ /* 0x000fca000ff3e0ff */
[----:B------:R-:W-:-:S04]  /*7760*/  IMAD.X R23, RZ, RZ, R23, P1 ;  /* 0x000000ffff177224 */ /* 0x000fc800008e0617 */
[----:B------:R-:W-:-:S04]  /*7770*/  IMAD.WIDE.U32 R6, R23, UR8, RZ ;  /* 0x0000000817067c25 */ /* 0x000fc8000f8e00ff */
[----:B------:R-:W-:-:S04]  /*7780*/  IMAD.WIDE.U32 R6, P1, R5, UR9, R6 ;  /* 0x0000000905067c25 */ /* 0x000fc8000f820006 */
[----:B------:R-:W-:-:S04]  /*7790*/  IMAD.WIDE.U32 R4, R5, UR8, RZ ;  /* 0x0000000805047c25 */ /* 0x000fc8000f8e00ff */
[----:B------:R-:W-:Y:S01]  /*77a0*/  IMAD.MOV.U32 R4, RZ, RZ, R7 ;  /* 0x000000ffff047224 */ /* 0x000fe200078e0007 */
[----:B------:R-:W-:Y:S01]  /*77b0*/  IADD3 RZ, P3, R5, R6, RZ ;  /* 0x0000000605ff7210 */ /* 0x000fe20007f7e0ff */
[----:B------:R-:W-:-:S04]  /*77c0*/  IMAD.X R5, RZ, RZ, RZ, P1 ;  /* 0x000000ffff057224 */ /* 0x000fc800008e06ff */
[----:B------:R-:W-:-:S08]  /*77d0*/  IMAD.WIDE.U32.X R4, R23, UR9, R4, P3 ;  /* 0x0000000917047c25 */ /* 0x000fd000098e0404 */
.L_x_173:
[----:B------:R-:W-:Y:S01]  /*77e0*/  ISETP.NE.AND P1, PT, R2, 0x1, PT ;  /* 0x000000010200780c */ /* 0x000fe20003f25270 */
[----:B------:R-:W-:Y:S01]  /*77f0*/  ULDC UR4, c[0x0][0x648] ;  /* 0x0001920000047ab9 */ /* 0x000fe20000000800 */
[----:B------:R-:W-:Y:S01]  /*7800*/  LOP3.LUT R20, R20, UR19, RZ, 0xc0, !PT ;  /* 0x0000001314147c12 */ /* 0x000fe2000f8ec0ff */
[----:B------:R-:W-:Y:S01]  /*7810*/  IMAD.MOV R22, RZ, RZ, -R22 ;  /* 0x000000ffff167224 */ /* 0x000fe200078e0a16 */
[----:B------:R-:W-:Y:S01]  /*7820*/  SHF.R.U64 R5, R4, UR4, R5 ;  /* 0x0000000404057c19 */ /* 0x000fe20008001205 */
[----:B------:R-:W-:Y:S01]  /*7830*/  ULDC UR4, c[0x0][0x638] ;  /* 0x00018e0000047ab9 */ /* 0x000fe20000000800 */
[----:B------:R-:W-:Y:S01]  /*7840*/  LOP3.LUT R6, R9, UR18, RZ, 0xc0, !PT ;  /* 0x0000001209067c12 */ /* 0x000fe2000f8ec0ff */
[----:B------:R-:W-:Y:S02]  /*7850*/  ULDC UR5, c[0x0][0x610] ;  /* 0x0001840000057ab9 */ /* 0x000fe40000000800 */
[----:B------:R-:W-:Y:S02]  /*7860*/  IMAD.MOV R4, RZ, RZ, -R5 ;  /* 0x000000ffff047224 */ /* 0x000fe400078e0a05 */
[----:B------:R-:W-:-:S02]  /*7870*/  IMAD R20, R5, UR20, R20 ;  /* 0x0000001405147c24 */ /* 0x000fc4000f8e0214 */
[----:B0-----:R-:W-:Y:S02]  /*7880*/  @P1 IMAD R15, R21, R22, R14 ;  /* 0x00000016150f1224 */ /* 0x001fe400078e020e */
[----:B------:R-:W-:Y:S01]  /*7890*/  IMAD R19, R4, UR4, R19 ;  /* 0x0000000404137c24 */ /* 0x000fe2000f8e0213 */
[----:B------:R-:W-:Y:S01]  /*78a0*/  ULDC UR4, c[0x0][0x600] ;  /* 0x0001800000047ab9 */ /* 0x000fe20000000800 */
[----:B------:R-:W-:Y:S02]  /*78b0*/  IMAD R15, R20, UR5, R15 ;  /* 0x00000005140f7c24 */ /* 0x000fe4000f8e020f */
[----:B------:R-:W-:Y:S02]  /*78c0*/  IMAD R6, R19, UR4, R6 ;  /* 0x0000000413067c24 */ /* 0x000fe4000f8e0206 */
[----:B------:R-:W-:-:S03]  /*78d0*/  IMAD.MOV.U32 R4, RZ, RZ, 0x1 ;  /* 0x00000001ff047424 */ /* 0x000fc600078e00ff */
[----:B------:R-:W-:Y:S02]  /*78e0*/  SEL R20, R6, R15, !P1 ;  /* 0x0000000f06147207 */ /* 0x000fe40004800000 */
[----:B------:R-:W-:-:S07]  /*78f0*/  SEL R19, R15, R6, !P1 ;  /* 0x000000060f137207 */ /* 0x000fce0004800000 */
.L_x_171:
[----:B------:R-:W-:Y:S05]  /*7900*/  BSYNC B1 ;  /* 0x0000000000017941 */ /* 0x000fea0003800000 */
.L_x_170:
[----:B------:R-:W-:-:S13]  /*7910*/  LOP3.LUT P1, RZ, R4, 0xff, RZ, 0xc0, !PT ;  /* 0x000000ff04ff7812 */ /* 0x000fda000782c0ff */
[----:B------:R-:W-:Y:S05]  /*7920*/  @P1 BRA `(.L_x_174) ;  /* 0xfffffff4001c1947 */ /* 0x000fea000383ffff */
[----:B------:R-:W-:Y:S05]  /*7930*/  BSYNC B0 ;  /* 0x0000000000007941 */ /* 0x000fea0003800000 */
.L_x_162:
[----:B------:R-:W-:-:S03]  /*7940*/  UMOV UR4, 0xffffffff ;  /* 0xffffffff00047882 */ /* 0x000fc60000000000 */
[----:B------:R-:W-:Y:S05]  /*7950*/  BRA.DIV UR4, `(.L_x_175) ;  /* 0x0000000604847947 */ /* 0x000fea000b800000 */
[----:B------:R-:W-:-:S13]  /*7960*/  ELECT P6, URZ, PT ;  /* 0x00000000003f782f */ /* 0x000fda00038c0000 */
.L_x_192:
[----:B------:R-:W-:Y:S04]  /*7970*/  BSSY B0, `(.L_x_176) ;  /* 0x0000046000007945 */ /* 0x000fe80003800000 */
[----:B------:R-:W-:Y:S05]  /*7980*/  @!P6 BRA `(.L_x_177) ;  /* 0x000000040010e947 */ /* 0x000fea0003800000 */
[----:B------:R-:W-:-:S04]  /*7990*/  LOP3.LUT R18, R18, 0x2, RZ, 0xfc, !PT ;  /* 0x0000000212127812 */ /* 0x000fc800078efcff */
[----:B------:R-:W-:-:S13]  /*79a0*/  ISETP.NE.AND P0, PT, R18, 0x3, PT ;  /* 0x000000031200780c */ /* 0x000fda0003f05270 */
[----:B------:R-:W-:Y:S05]  /*79b0*/  @!P0 BRA `(.L_x_178) ;  /* 0x0000000000048947 */ /* 0x000fea0003800000 */
[----:B------:R-:W-:Y:S01]  /*79c0*/  BPT.TRAP 0x1 ;  /* 0x000000040000795c */ /* 0x000fe20000300000 */
.L_x_178:
[----:B------:R-:W0:Y:S01]  /*79d0*/  S2R R3, SR_CgaCtaId ;  /* 0x0000000000037919 */ /* 0x000e220000008800 */
[----:B------:R-:W-:-:S04]  /*79e0*/  MOV R2, 0x400 ;  /* 0x0000040000027802 */ /* 0x000fc80000000f00 */
[----:B0-----:R-:W-:Y:S02]  /*79f0*/  LEA R3, R3, R2, 0x18 ;  /* 0x0000000203037211 */ /* 0x001fe400078ec0ff */
[----:B------:R-:W-:-:S03]  /*7a00*/  SHF.L.U32 R2, R0, 0x1f, RZ ;  /* 0x0000001f00027819 */ /* 0x000fc600000006ff */
[----:B------:R-:W-:-:S04]  /*7a10*/  VIADD R3, R3, 0x38 ;  /* 0x0000003803037836 */ /* 0x000fc80000000000 */
[C---:B------:R-:W-:Y:S02]  /*7a20*/  IMAD R7, R12.reuse, 0x8, R3 ;  /* 0x000000080c077824 */ /* 0x040fe400078e0203 */
[----:B------:R-:W-:Y:S02]  /*7a30*/  VIADD R12, R12, 0x1 ;  /* 0x000000010c0c7836 */ /* 0x000fe40000000000 */
[----:B------:R-:W0:Y:S03]  /*7a40*/  SYNCS.PHASECHK.TRANS64.TRYWAIT P0, [R7+URZ], R2 ;  /* 0x00000002070075a7 */ /* 0x000e26000800017f */
[----:B------:R-:W-:-:S04]  /*7a50*/  ISETP.NE.AND P1, PT, R12, 0x7, PT ;  /* 0x000000070c00780c */ /* 0x000fc80003f25270 */
[----:B------:R-:W-:Y:S02]  /*7a60*/  SEL R5, RZ, 0x1, P1 ;  /* 0x00000001ff057807 */ /* 0x000fe40000800000 */
[----:B------:R-:W-:Y:S02]  /*7a70*/  SEL R12, R12, RZ, P1 ;  /* 0x000000ff0c0c7207 */ /* 0x000fe40000800000 */
[----:B------:R-:W-:-:S03]  /*7a80*/  LOP3.LUT R5, R0, R5, RZ, 0x3c, !PT ;  /* 0x0000000500057212 */ /* 0x000fc600078e3cff */
[----:B------:R-:W-:Y:S01]  /*7a90*/  IMAD R9, R12, 0x8, R3 ;  /* 0x000000080c097824 */ /* 0x000fe200078e0203 */
[----:B------:R-:W-:Y:S01]  /*7aa0*/  SHF.L.U32 R4, R5, 0x1f, RZ ;  /* 0x0000001f05047819 */ /* 0x000fe200000006ff */
[----:B0-----:R-:W-:Y:S06]  /*7ab0*/  @!P0 BRA `(.L_x_179) ;  /* 0x00000004004c8947 */ /* 0x001fec0003800000 */
.L_x_193:
[----:B------:R-:W1:Y:S01]  /*7ac0*/  SYNCS.PHASECHK.TRANS64.TRYWAIT P0, [R9+URZ], R4 ;  /* 0x00000004090075a7 */ /* 0x000e62000800017f */
[----:B------:R-:W-:-:S05]  /*7ad0*/  VIADD R0, R12, 0x1 ;  /* 0x000000010c007836 */ /* 0x000fca0000000000 */
[----:B------:R-:W-:-:S04]  /*7ae0*/  ISETP.NE.AND P1, PT, R0, 0x7, PT ;  /* 0x000000070000780c */ /* 0x000fc80003f25270 */
[----:B0-----:R-:W-:Y:S02]  /*7af0*/  SEL R2, RZ, 0x1, P1 ;  /* 0x00000001ff027807 */ /* 0x001fe40000800000 */
[----:B------:R-:W-:Y:S02]  /*7b00*/  SEL R0, R0, RZ, P1 ;  /* 0x000000ff00007207 */ /* 0x000fe40000800000 */
[----:B------:R-:W-:-:S03]  /*7b10*/  LOP3.LUT R7, R5, R2, RZ, 0x3c, !PT ;  /* 0x0000000205077212 */ /* 0x000fc600078e3cff */
[----:B------:R-:W-:Y:S01]  /*7b20*/  IMAD R6, R0, 0x8, R3 ;  /* 0x0000000800067824 */ /* 0x000fe200078e0203 */
[----:B------:R-:W-:Y:S01]  /*7b30*/  SHF.L.U32 R5, R7, 0x1f, RZ ;  /* 0x0000001f07057819 */ /* 0x000fe200000006ff */
[----:B-1----:R-:W-:Y:S06]  /*7b40*/  @!P0 BRA `(.L_x_180) ;  /* 0x00000004003c8947 */ /* 0x002fec0003800000 */
.L_x_194:
[----:B------:R-:W1:Y:S01]  /*7b50*/  SYNCS.PHASECHK.TRANS64.TRYWAIT P0, [R6+URZ], R5 ;  /* 0x00000005060075a7 */ /* 0x000e62000800017f */
[----:B------:R-:W-:-:S05]  /*7b60*/  VIADD R0, R0, 0x1 ;  /* 0x0000000100007836 */ /* 0x000fca0000000000 */
[----:B------:R-:W-:-:S04]  /*7b70*/  ISETP.NE.AND P1, PT, R0, 0x7, PT ;  /* 0x000000070000780c */ /* 0x000fc80003f25270 */
[----:B------:R-:W-:Y:S02]  /*7b80*/  SEL R2, RZ, 0x1, P1 ;  /* 0x00000001ff027807 */ /* 0x000fe40000800000 */
[----:B------:R-:W-:Y:S02]  /*7b90*/  SEL R0, R0, RZ, P1 ;  /* 0x000000ff00007207 */ /* 0x000fe40000800000 */
[----:B------:R-:W-:-:S03]  /*7ba0*/  LOP3.LUT R7, R7, R2, RZ, 0x3c, !PT ;  /* 0x0000000207077212 */ /* 0x000fc600078e3cff */
[----:B0-----:R-:W-:Y:S01]  /*7bb0*/  IMAD R9, R0, 0x8, R3 ;  /* 0x0000000800097824 */ /* 0x001fe200078e0203 */
[----:B------:R-:W-:Y:S01]  /*7bc0*/  SHF.L.U32 R4, R7, 0x1f, RZ ;  /* 0x0000001f07047819 */ /* 0x000fe200000006ff */
[----:B-1----:R-:W-:Y:S06]  /*7bd0*/  @!P0 BRA `(.L_x_181) ;  /* 0x00000004002c8947 */ /* 0x002fec0003800000 */
.L_x_195:
        /* <DEDUP_REMOVED lines=9> */
.L_x_196:
        /* <DEDUP_REMOVED lines=9> */
.L_x_197:
[----:B------:R-:W1:Y:S01]  /*7d00*/  SYNCS.PHASECHK.TRANS64.TRYWAIT P0, [R9+URZ], R4 ;  /* 0x00000004090075a7 */ /* 0x000e62000800017f */
[----:B------:R-:W-:-:S05]  /*7d10*/  VIADD R0, R0, 0x1 ;  /* 0x0000000100007836 */ /* 0x000fca0000000000 */
[----:B------:R-:W-:-:S04]  /*7d20*/  ISETP.NE.AND P1, PT, R0, 0x7, PT ;  /* 0x000000070000780c */ /* 0x000fc80003f25270 */
[----:B------:R-:W-:Y:S02]  /*7d30*/  SEL R2, RZ, 0x1, P1 ;  /* 0x00000001ff027807 */ /* 0x000fe40000800000 */
[----:B------:R-:W-:Y:S02]  /*7d40*/  SEL R0, R0, RZ, P1 ;  /* 0x000000ff00007207 */ /* 0x000fe40000800000 */
[----:B------:R-:W-:Y:S01]  /*7d50*/  LOP3.LUT R2, R7, R2, RZ, 0x3c, !PT ;  /* 0x0000000207027212 */ /* 0x000fe200078e3cff */
[----:B-1----:R-:W-:Y:S06]  /*7d60*/  @!P0 BRA `(.L_x_184) ;  /* 0x0000000400048947 */ /* 0x002fec0003800000 */
.L_x_198:
[----:B------:R-:W-:Y:S01]  /*7d70*/  IMAD R3, R0, 0x8, R3 ;  /* 0x0000000800037824 */ /* 0x000fe200078e0203 */
[----:B------:R-:W-:-:S07]  /*7d80*/  SHF.L.U32 R0, R2, 0x1f, RZ ;  /* 0x0000001f02007819 */ /* 0x000fce00000006ff */
.L_x_185:
[----:B--2---:R2:W3:Y:S02]  /*7d90*/  SYNCS.PHASECHK.TRANS64.TRYWAIT P0, [R3+URZ], R0 ;  /* 0x00000000030075a7 */ /* 0x0044e4000800017f */
[----:B---3--:R-:W-:Y:S05]  /*7da0*/  @!P0 NANOSLEEP.SYNCS 0x989680 ;  /* 0x009896800000895d */ /* 0x008fea0003900000 */
[----:B------:R-:W3:Y:S02]  /*7db0*/  @!P0 SYNCS.PHASECHK.TRANS64 P0, [R3+URZ], R0 ;  /* 0x00000000030085a7 */ /* 0x000ee4000800007f */
[----:B---3--:R-:W-:Y:S05]  /*7dc0*/  @!P0 BRA `(.L_x_185) ;  /* 0xfffffffc00f08947 */ /* 0x008fea000383ffff */
.L_x_177:
[----:B------:R-:W-:Y:S05]  /*7dd0*/  BSYNC B0 ;  /* 0x0000000000007941 */ /* 0x000fea0003800000 */
.L_x_176:
[----:B------:R-:W-:Y:S05]  /*7de0*/  EXIT ;  /* 0x000000000000794d */ /* 0x000fea0003800000 */
.L_x_17:
[----:B-1----:R1:W2:Y:S02]  /*7df0*/  SYNCS.PHASECHK.TRANS64.TRYWAIT P1, [R3+URZ], R0 ;  /* 0x00000000030075a7 */ /* 0x0022a4000802017f */
[----:B--2---:R-:W-:Y:S05]  /*7e00*/  @!P1 NANOSLEEP.SYNCS 0x989680 ;  /* 0x009896800000995d */ /* 0x004fea0003900000 */
[----:B------:R-:W2:Y:S02]  /*7e10*/  @!P1 SYNCS.PHASECHK.TRANS64 P1, [R3+URZ], R0 ;  /* 0x00000000030095a7 */ /* 0x000ea4000802007f */
[----:B--2---:R-:W-:Y:S05]  /*7e20*/  @!P1 BRA `(.L_x_17) ;  /* 0xfffffffc00f09947 */ /* 0x004fea000383ffff */
[----:B------:R-:W-:Y:S05]  /*7e30*/  BRA `(.L_x_16) ;  /* 0xffffff9400b07947 */ /* 0x000fea000383ffff */
.L_x_22:
[----:B-1----:R-:W-:-:S04]  /*7e40*/  IMAD.U32 R4, RZ, RZ, UR7 ;  /* 0x00000007ff047e24 */ /* 0x002fc8000f8e00ff */
[----:B------:R1:W2:Y:S03]  /*7e50*/  SYNCS.PHASECHK.TRANS64.TRYWAIT P1, [R4+URZ], R3 ;  /* 0x00000003040075a7 */ /* 0x0002a6000802017f */
[----:B--2---:R-:W-:Y:S05]  /*7e60*/  @!P1 NANOSLEEP.SYNCS 0x989680 ;  /* 0x009896800000995d */ /* 0x004fea0003900000 */
[----:B------:R-:W2:Y:S02]  /*7e70*/  @!P1 SYNCS.PHASECHK.TRANS64 P1, [R4+URZ], R3 ;  /* 0x00000003040095a7 */ /* 0x000ea4000802007f */
[----:B--2---:R-:W-:Y:S05]  /*7e80*/  @!P1 BRA `(.L_x_22) ;  /* 0xfffffffc00ec9947 */ /* 0x004fea000383ffff */
[----:B------:R-:W-:Y:S05]  /*7e90*/  BRA `(.L_x_21) ;  /* 0xffffff98007c7947 */ /* 0x000fea000383ffff */
.L_x_163:
[----:B------:R-:W-:Y:S01]  /*7ea0*/  BSSY B1, `(.L_x_186) ;  /* 0x0000006000017945 */ /* 0x000fe20003800000 */
[----:B------:R-:W-:-:S07]  /*7eb0*/  IMAD.MOV.U32 R15, RZ, RZ, -0x1 ;  /* 0xffffffffff0f7424 */ /* 0x000fce00078e00ff */
[----:B------:R-:W-:Y:S05]  /*7ec0*/  WARPSYNC.COLLECTIVE R15, `(.L_x_187) ;  /* 0x000000000f0c7348 */ /* 0x000fea0003c00000 */
[----:B------:R-:W-:Y:S02]  /*7ed0*/  ELECT P6, UR62, PT ;  /* 0x00000000003e782f */ /* 0x000fe400038c0000 */
[----:B------:R-:W-:Y:S01]  /*7ee0*/  MOV R14, UR62 ;  /* 0x0000003e000e7c02 */ /* 0x000fe20008000f00 */
[----:B------:R-:W-:Y:S10]  /*7ef0*/  ENDCOLLECTIVE ;  /* 0x000000000000791b */ /* 0x000ff40003800000 */
.L_x_187:
[----:B------:R-:W-:Y:S05]  /*7f00*/  BSYNC B1 ;  /* 0x0000000000017941 */ /* 0x000fea0003800000 */
.L_x_186:
[----:B------:R-:W-:Y:S05]  /*7f10*/  BRA `(.L_x_188) ;  /* 0xffffffec00ac7947 */ /* 0x000fea000383ffff */
.L_x_166:
[----:B0-----:R0:W1:Y:S02]  /*7f20*/  SYNCS.PHASECHK.TRANS64.TRYWAIT P1, [R14+URZ+0x38], R7 ;  /* 0x000038070e0075a7 */ /* 0x001064000802017f */
[----:B-1----:R-:W-:Y:S05]  /*7f30*/  @!P1 NANOSLEEP.SYNCS 0x989680 ;  /* 0x009896800000995d */ /* 0x002fea0003900000 */
[----:B------:R-:W1:Y:S02]  /*7f40*/  @!P1 SYNCS.PHASECHK.TRANS64 P1, [R14+URZ+0x38], R7 ;  /* 0x000038070e0095a7 */ /* 0x000e64000802007f */
[----:B-1----:R-:W-:Y:S05]  /*7f50*/  @!P1 BRA `(.L_x_166) ;  /* 0xfffffffc00f09947 */ /* 0x002fea000383ffff */
[----:B------:R-:W-:Y:S05]  /*7f60*/  BRA `(.L_x_189) ;  /* 0xffffffec00ec7947 */ /* 0x000fea000383ffff */
.L_x_175:
[----:B------:R-:W-:Y:S01]  /*7f70*/  BSSY B0, `(.L_x_190) ;  /* 0x0000006000007945 */ /* 0x000fe20003800000 */
[----:B------:R-:W-:-:S07]  /*7f80*/  IMAD.MOV.U32 R15, RZ, RZ, -0x1 ;  /* 0xffffffffff0f7424 */ /* 0x000fce00078e00ff */
[----:B------:R-:W-:Y:S05]  /*7f90*/  WARPSYNC.COLLECTIVE R15, `(.L_x_191) ;  /* 0x000000000f0c7348 */ /* 0x000fea0003c00000 */
[----:B------:R-:W-:Y:S02]  /*7fa0*/  ELECT P6, UR62, PT ;  /* 0x00000000003e782f */ /* 0x000fe400038c0000 */
[----:B------:R-:W-:Y:S01]  /*7fb0*/  MOV R14, UR62 ;  /* 0x0000003e000e7c02 */ /* 0x000fe20008000f00 */
[----:B------:R-:W-:Y:S10]  /*7fc0*/  ENDCOLLECTIVE ;  /* 0x000000000000791b */ /* 0x000ff40003800000 */
.L_x_191:
[----:B------:R-:W-:Y:S05]  /*7fd0*/  BSYNC B0 ;  /* 0x0000000000007941 */ /* 0x000fea0003800000 */
.L_x_190:
[----:B------:R-:W-:Y:S05]  /*7fe0*/  BRA `(.L_x_192) ;  /* 0xfffffff800607947 */ /* 0x000fea000383ffff */
.L_x_179:
[----:B0-----:R0:W1:Y:S02]  /*7ff0*/  SYNCS.PHASECHK.TRANS64.TRYWAIT P0, [R7+URZ], R2 ;  /* 0x00000002070075a7 */ /* 0x001064000800017f */
[----:B-1----:R-:W-:Y:S05]  /*8000*/  @!P0 NANOSLEEP.SYNCS 0x989680 ;  /* 0x009896800000895d */ /* 0x002fea0003900000 */
[----:B------:R-:W1:Y:S02]  /*8010*/  @!P0 SYNCS.PHASECHK.TRANS64 P0, [R7+URZ], R2 ;  /* 0x00000002070085a7 */ /* 0x000e64000800007f */
[----:B-1----:R-:W-:Y:S05]  /*8020*/  @!P0 BRA `(.L_x_179) ;  /* 0xfffffffc00f08947 */ /* 0x002fea000383ffff */
[----:B------:R-:W-:Y:S05]  /*8030*/  BRA `(.L_x_193) ;  /* 0xfffffff800a07947 */ /* 0x000fea000383ffff */
.L_x_180:
[----:B0-----:R0:W1:Y:S02]  /*8040*/  SYNCS.PHASECHK.TRANS64.TRYWAIT P0, [R9+URZ], R4 ;  /* 0x00000004090075a7 */ /* 0x001064000800017f */
[----:B-1----:R-:W-:Y:S05]  /*8050*/  @!P0 NANOSLEEP.SYNCS 0x989680 ;  /* 0x009896800000895d */ /* 0x002fea0003900000 */
[----:B------:R-:W1:Y:S02]  /*8060*/  @!P0 SYNCS.PHASECHK.TRANS64 P0, [R9+URZ], R4 ;  /* 0x00000004090085a7 */ /* 0x000e64000800007f */
[----:B-1----:R-:W-:Y:S05]  /*8070*/  @!P0 BRA `(.L_x_180) ;  /* 0xfffffffc00f08947 */ /* 0x002fea000383ffff */
[----:B------:R-:W-:Y:S05]  /*8080*/  BRA `(.L_x_194) ;  /* 0xfffffff800b07947 */ /* 0x000fea000383ffff */
.L_x_181:
[----:B0-----:R0:W1:Y:S02]  /*8090*/  SYNCS.PHASECHK.TRANS64.TRYWAIT P0, [R6+URZ], R5 ;  /* 0x00000005060075a7 */ /* 0x001064000800017f */
[----:B-1----:R-:W-:Y:S05]  /*80a0*/  @!P0 NANOSLEEP.SYNCS 0x989680 ;  /* 0x009896800000895d */ /* 0x002fea0003900000 */
[----:B------:R-:W1:Y:S02]  /*80b0*/  @!P0 SYNCS.PHASECHK.TRANS64 P0, [R6+URZ], R5 ;  /* 0x00000005060085a7 */ /* 0x000e64000800007f */
[----:B-1----:R-:W-:Y:S05]  /*80c0*/  @!P0 BRA `(.L_x_181) ;  /* 0xfffffffc00f08947 */ /* 0x002fea000383ffff */
[----:B------:R-:W-:Y:S05]  /*80d0*/  BRA `(.L_x_195) ;  /* 0xfffffff800c07947 */ /* 0x000fea000383ffff */
.L_x_182:
[----:B0-----:R0:W1:Y:S02]  /*80e0*/  SYNCS.PHASECHK.TRANS64.TRYWAIT P0, [R9+URZ], R4 ;  /* 0x00000004090075a7 */ /* 0x001064000800017f */
[----:B-1----:R-:W-:Y:S05]  /*80f0*/  @!P0 NANOSLEEP.SYNCS 0x989680 ;  /* 0x009896800000895d */ /* 0x002fea0003900000 */
[----:B------:R-:W1:Y:S02]  /*8100*/  @!P0 SYNCS.PHASECHK.TRANS64 P0, [R9+URZ], R4 ;  /* 0x00000004090085a7 */ /* 0x000e64000800007f */
[----:B-1----:R-:W-:Y:S05]  /*8110*/  @!P0 BRA `(.L_x_182) ;  /* 0xfffffffc00f08947 */ /* 0x002fea000383ffff */
[----:B------:R-:W-:Y:S05]  /*8120*/  BRA `(.L_x_196) ;  /* 0xfffffff800d07947 */ /* 0x000fea000383ffff */
.L_x_183:
[----:B0-----:R0:W1:Y:S02]  /*8130*/  SYNCS.PHASECHK.TRANS64.TRYWAIT P0, [R6+URZ], R5 ;  /* 0x00000005060075a7 */ /* 0x001064000800017f */
[----:B-1----:R-:W-:Y:S05]  /*8140*/  @!P0 NANOSLEEP.SYNCS 0x989680 ;  /* 0x009896800000895d */ /* 0x002fea0003900000 */
[----:B------:R-:W1:Y:S02]  /*8150*/  @!P0 SYNCS.PHASECHK.TRANS64 P0, [R6+URZ], R5 ;  /* 0x00000005060085a7 */ /* 0x000e64000800007f */
[----:B-1----:R-:W-:Y:S05]  /*8160*/  @!P0 BRA `(.L_x_183) ;  /* 0xfffffffc00f08947 */ /* 0x002fea000383ffff */
[----:B------:R-:W-:Y:S05]  /*8170*/  BRA `(.L_x_197) ;  /* 0xfffffff800e07947 */ /* 0x000fea000383ffff */
.L_x_184:
[----:B-1----:R1:W2:Y:S02]  /*8180*/  SYNCS.PHASECHK.TRANS64.TRYWAIT P0, [R9+URZ], R4 ;  /* 0x00000004090075a7 */ /* 0x0022a4000800017f */
[----:B--2---:R-:W-:Y:S05]  /*8190*/  @!P0 NANOSLEEP.SYNCS 0x989680 ;  /* 0x009896800000895d */ /* 0x004fea0003900000 */
[----:B------:R-:W2:Y:S02]  /*81a0*/  @!P0 SYNCS.PHASECHK.TRANS64 P0, [R9+URZ], R4 ;  /* 0x00000004090085a7 */ /* 0x000ea4000800007f */
[----:B--2---:R-:W-:Y:S05]  /*81b0*/  @!P0 BRA `(.L_x_184) ;  /* 0xfffffffc00f08947 */ /* 0x004fea000383ffff */
[----:B------:R-:W-:Y:S05]  /*81c0*/  BRA `(.L_x_198) ;  /* 0xfffffff800e87947 */ /* 0x000fea000383ffff */
.L_x_199:
[----:B------:R-:W-:-:S00]  /*81d0*/  BRA `(.L_x_199) ;  /* 0xfffffffc00fc7947 */ /* 0x000fc0000383ffff */
[----:B------:R-:W-:-:S00]  /*81e0*/  NOP ;  /* 0x0000000000007918 */ /* 0x000fc00000000000 */
        /* <DEDUP_REMOVED lines=9> */
.L_x_200:


//--------------------- .nv.global.init           --------------------------
	.section	.nv.global.init,"aw",@progbits
.nv.global.init:
	.type		$str$22,@object
	.size		$str$22,($str$23 - $str$22)
$str$22:
        /*0000*/ 	.byte	0x6b, 0x5f, 0x74, 0x69, 0x6c, 0x65, 0x5f, 0x63, 0x6f, 0x75, 0x6e, 0x74, 0x20, 0x3e, 0x3d, 0x20
        /*0010*/ 	.byte	0x31, 0x00
	.type		$str$23,@object
	.size		$str$23,(__unnamed_1 - $str$23)
$str$23:
        /*0012*/ 	.byte	0x2f, 0x74, 0x6d, 0x70, 0x2f, 0x63, 0x75, 0x74, 0x6c, 0x61, 0x73, 0x73, 0x5f, 0x73, 0x77, 0x65
        /*0022*/ 	.byte	0x65, 0x70, 0x5f, 0x73, 0x72, 0x63, 0x2f, 0x69, 0x6e, 0x63, 0x6c, 0x75, 0x64, 0x65, 0x2f, 0x63
        /*0032*/ 	.byte	0x75, 0x74, 0x6c, 0x61, 0x73, 0x73, 0x2f, 0x67, 0x65, 0x6d, 0x6d, 0x2f, 0x63, 0x6f, 0x6c, 0x6c
        /*0042*/ 	.byte	0x65, 0x63, 0x74, 0x69, 0x76, 0x65, 0x2f, 0x73, 0x6d, 0x39, 0x30, 0x5f, 0x6d, 0x6d, 0x61, 0x5f
        /*0052*/ 	.byte	0x74, 0x6d, 0x61, 0x5f, 0x67, 0x6d, 0x6d, 0x61, 0x5f, 0x73, 0x73, 0x5f, 0x77, 0x61, 0x72, 0x70
        /*0062*/ 	.byte	0x73, 0x70, 0x65, 0x63, 0x69, 0x61, 0x6c, 0x69, 0x7a, 0x65, 0x64, 0x2e, 0x68, 0x70, 0x70, 0x00
	.type		__unnamed_1,@object
	.size		__unnamed_1,(.L_0 - __unnamed_1)
__unnamed_1:
        /*0072*/ 	.byte	0x76, 0x6f, 0x69, 0x64, 0x20, 0x63, 0x75, 0x74, 0x6c, 0x61, 0x73, 0x73, 0x3a, 0x3a, 0x67, 0x65
        /* <DEDUP_REMOVED lines=179> */
        /*0bb2*/ 	.byte	0x65, 0x3a, 0x3a, 0x69, 0x64, 0x65, 0x6e, 0x74, 0x69, 0x74, 0x79, 0x5d, 0x00
.L_0:


//--------------------- .nv.shared._ZN7cutlass13device_kernelINS_4gemm6kernel13GemmUniversalIN4cute5tupleIJiiiiEEENS1_10collective13CollectiveMmaINS1_34MainloopSm90TmaGmmaWarpSpecializedILi7ENS5_IJNS4_1CILi1EEESB_SB_EEENS1_35KernelTmaWarpSpecializedCooperativeEEENS5_IJNSA_ILi128EEESF_NSA_ILi64EEEEEENS_6half_tENS5_IJSB_llEEESI_SJ_NS4_8TiledMMAINS4_8MMA_AtomIJNS4_4SM904GMMA26MMA_64x128x16_F32F16F16_SSILNSN_5MajorE1ELSP_1ELNSN_7ScaleInE1ELSQ_1EEEEEENS4_6LayoutINS5_IJNSA_ILi2EEESB_SB_EEENS5_IJSB_NSA_ILi0EEESW_EEEEENS5_IJNS4_10UnderscoreESZ_SZ_EEEEENS4_13SM90_TMA_LOADENS4_14ComposedLayoutINS4_7SwizzleILi3ELi4ELi3EEENS4_18smem_ptr_flag_bitsILi16EEENST_INS5_IJSG_NSA_ILi8EEEEEENS5_IJSB_SG_EEEEEEEvNS4_8identityES12_S1C_vS1D_EENS_8epilogue10collective6detail29Sm90TmaWarpSpecializedAdapterINS1G_15DefaultEpilogueISI_NS5_IJlSB_lEEES1K_NS1F_6thread17LinearCombinationISI_Li1EffLNS1L_9ScaleType4KindE0ELNS_15FloatRoundStyleE2ESI_EENS1_15EpilogueDefaultEEEEEvvEEEEvNT_6ParamsE --------------------------
	.section	.nv.shared._ZN7cutlass13device_kernelINS_4gemm6kernel13GemmUniversalIN4cute5tupleIJiiiiEEENS1_10collective13CollectiveMmaINS1_34MainloopSm90TmaGmmaWarpSpecializedILi7ENS5_IJNS4_1CILi1EEESB_SB_EEENS1_35KernelTmaWarpSpecializedCooperativeEEENS5_IJNSA_ILi128EEESF_NSA_ILi64EEEEEENS_6half_tENS5_IJSB_llEEESI_SJ_NS4_8TiledMMAINS4_8MMA_AtomIJNS4_4SM904GMMA26MMA_64x128x16_F32F16F16_SSILNSN_5MajorE1ELSP_1ELNSN_7ScaleInE1ELSQ_1EEEEEENS4_6LayoutINS5_IJNSA_ILi2EEESB_SB_EEENS5_IJSB_NSA_ILi0EEESW_EEEEENS5_IJNS4_10UnderscoreESZ_SZ_EEEEENS4_13SM90_TMA_LOADENS4_14ComposedLayoutINS4_7SwizzleILi3ELi4ELi3EEENS4_18smem_ptr_flag_bitsILi16EEENST_INS5_IJSG_NSA_ILi8EEEEEENS5_IJSB_SG_EEEEEEEvNS4_8identityES12_S1C_vS1D_EENS_8epilogue10collective6detail29Sm90TmaWarpSpecializedAdapterINS1G_15DefaultEpilogueISI_NS5_IJlSB_lEEES1K_NS1F_6thread17LinearCombinationISI_Li1EffLNS1L_9ScaleType4KindE0ELNS_15FloatRoundStyleE2ESI_EENS1_15EpilogueDefaultEEEEEvvEEEEvNT_6ParamsE,"aw",@nobits
	.sectionflags	@""
	.align	16
	.zero		1024


//--------------------- .nv.shared.reserved.0     --------------------------
	.section	.nv.shared.reserved.0,"aw",@nobits
	.weak		__nv_reservedSMEM_offset_0_alias
	.size		__nv_reservedSMEM_offset_0_alias, 0, 0
	.other		__nv_reservedSMEM_offset_0_alias,@"STO_CUDA_RESERVED_SHARED STV_DEFAULT"
__nv_reservedSMEM_offset_0_alias:
	.zero		0


//--------------------- .nv.global                --------------------------
	.section	.nv.global,"aw",@nobits
.nv.global:
	.type		_ZN40_INTERNAL_980f5be7_4_k_cu_17a848df_314894cute1_E,@object
	.size		_ZN40_INTERNAL_980f5be7_4_k_cu_17a848df_314894cute1_E,(_ZN40_INTERNAL_980f5be7_4_k_cu_17a848df_314894cuda3std3__45__cpo6cbeginE - _ZN40_INTERNAL_980f5be7_4_k_cu_17a848df_314894cute1_E)
_ZN40_INTERNAL_980f5be7_4_k_cu_17a848df_314894cute1_E:
	.zero		1
	.type		_ZN40_INTERNAL_980f5be7_4_k_cu_17a848df_314894cuda3std3__45__cpo6cbeginE,@object
	.size		_ZN40_INTERNAL_980f5be7_4_k_cu_17a848df_314894cuda3std3__45__cpo6cbeginE,(_ZN40_INTERNAL_980f5be7_4_k_cu_17a848df_314894cuda3std3__48in_placeE - _ZN40_INTERNAL_980f5be7_4_k_cu_17a848df_314894cuda3std3__45__cpo6cbeginE)
_ZN40_INTERNAL_980f5be7_4_k_cu_17a848df_314894cuda3std3__45__cpo6cbeginE:
	.zero		1
	.type		_ZN40_INTERNAL_980f5be7_4_k_cu_17a848df_314894cuda3std3__48in_placeE,@object
	.size		_ZN40_INTERNAL_980f5be7_4_k_cu_17a848df_314894cuda3std3__48in_placeE,(_ZN40_INTERNAL_980f5be7_4_k_cu_17a848df_314894cuda3std6ranges3__45__cpo9iter_moveE - _ZN40_INTERNAL_980f5be7_4_k_cu_17a848df_314894cuda3std3__48in_placeE)
_ZN40_INTERNAL_980f5be7_4_k_cu_17a848df_314894cuda3std3__48in_placeE:
	.zero		1
	.type		_ZN40_INTERNAL_980f5be7_4_k_cu_17a848df_314894cuda3std6ranges3__45__cpo9iter_moveE,@object
	.size		_ZN40_INTERNAL_980f5be7_4_k_cu_17a848df_314894cuda3std6ranges3__45__cpo9iter_moveE,(_ZN40_INTERNAL_980f5be7_4_k_cu_17a848df_314894cuda3std3__45__cpo5beginE - _ZN40_INTERNAL_980f5be7_4_k_cu_17a848df_314894cuda3std6ranges3__45__cpo9iter_moveE)
_ZN40_INTERNAL_980f5be7_4_k_cu_17a848df_314894cuda3std6ranges3__45__cpo9iter_moveE:
	.zero		1
	.type		_ZN40_INTERNAL_980f5be7_4_k_cu_17a848df_314894cuda3std3__45__cpo5beginE,@object
	.size		_ZN40_INTERNAL_980f5be7_4_k_cu_17a848df_314894cuda3std3__45__cpo5beginE,(_ZN40_INTERNAL_980f5be7_4_k_cu_17a848df_314894cuda3std3__442_GLOBAL__N__980f5be7_4_k_cu_17a848df_314896ignoreE - _ZN40_INTERNAL_980f5be7_4_k_cu_17a848df_314894cuda3std3__45__cpo5beginE)
_ZN40_INTERNAL_980f5be7_4_k_cu_17a848df_314894cuda3std3__45__cpo5beginE:
	.zero		1
	.type		_ZN40_INTERNAL_980f5be7_4_k_cu_17a848df_314894cuda3std3__442_GLOBAL__N__980f5be7_4_k_cu_17a848df_314896ignoreE,@object
	.size		_ZN40_INTERNAL_980f5be7_4_k_cu_17a848df_314894cuda3std3__442_GLOBAL__N__980f5be7_4_k_cu_17a848df_314896ignoreE,(_ZN40_INTERNAL_980f5be7_4_k_cu_17a848df_314894cute7productE - _ZN40_INTERNAL_980f5be7_4_k_cu_17a848df_314894cuda3std3__442_GLOBAL__N__980f5be7_4_k_cu_17a848df_314896ignoreE)
_ZN40_INTERNAL_980f5be7_4_k_cu_17a848df_314894cuda3std3__442_GLOBAL__N__980f5be7_4_k_cu_17a848df_314896ignoreE:
	.zero		1
	.type		_ZN40_INTERNAL_980f5be7_4_k_cu_17a848df_314894cute7productE,@object
	.size		_ZN40_INTERNAL_980f5be7_4_k_cu_17a848df_314894cute7productE,(_ZN40_INTERNAL_980f5be7_4_k_cu_17a848df_314894cuda3std3__45__cpo3endE - _ZN40_INTERNAL_980f5be7_4_k_cu_17a848df_314894cute7productE)
_ZN40_INTERNAL_980f5be7_4_k_cu_17a848df_314894cute7productE:
	.zero		1
	.type		_ZN40_INTERNAL_980f5be7_4_k_cu_17a848df_314894cuda3std3__45__cpo3endE,@object
	.size		_ZN40_INTERNAL_980f5be7_4_k_cu_17a848df_314894cuda3std3__45__cpo3endE,(_ZN40_INTERNAL_980f5be7_4_k_cu_17a848df_314894cuda3std3__419piecewise_constructE - _ZN40_INTERNAL_980f5be7_4_k_cu_17a848df_314894cuda3std3__45__cpo3endE)
_ZN40_INTERNAL_980f5be7_4_k_cu_17a848df_314894cuda3std3__45__cpo3endE:
	.zero		1
	.type		_ZN40_INTERNAL_980f5be7_4_k_cu_17a848df_314894cuda3std3__419piecewise_constructE,@object
	.size		_ZN40_INTERNAL_980f5be7_4_k_cu_17a848df_314894cuda3std3__419piecewise_constructE,(_ZN40_INTERNAL_980f5be7_4_k_cu_17a848df_314894cuda3std3__45__cpo4cendE - _ZN40_INTERNAL_980f5be7_4_k_cu_17a848df_314894cuda3std3__419piecewise_constructE)
_ZN40_INTERNAL_980f5be7_4_k_cu_17a848df_314894cuda3std3__419piecewise_constructE:
	.zero		1
	.type		_ZN40_INTERNAL_980f5be7_4_k_cu_17a848df_314894cuda3std3__45__cpo4cendE,@object
	.size		_ZN40_INTERNAL_980f5be7_4_k_cu_17a848df_314894cuda3std3__45__cpo4cendE,(_ZN40_INTERNAL_980f5be7_4_k_cu_17a848df_314894cuda3std6ranges3__45__cpo4swapE - _ZN40_INTERNAL_980f5be7_4_k_cu_17a848df_314894cuda3std3__45__cpo4cendE)
_ZN40_INTERNAL_980f5be7_4_k_cu_17a848df_314894cuda3std3__45__cpo4cendE:
	.zero		1
	.type		_ZN40_INTERNAL_980f5be7_4_k_cu_17a848df_314894cuda3std6ranges3__45__cpo4swapE,@object
	.size		_ZN40_INTERNAL_980f5be7_4_k_cu_17a848df_314894cuda3std6ranges3__45__cpo4swapE,(.L_8 - _ZN40_INTERNAL_980f5be7_4_k_cu_17a848df_314894cuda3std6ranges3__45__cpo4swapE)
_ZN40_INTERNAL_980f5be7_4_k_cu_17a848df_314894cuda3std6ranges3__45__cpo4swapE:
	.zero		1
.L_8:


//--------------------- .nv.constant0._ZN7cutlass13device_kernelINS_4gemm6kernel13GemmUniversalIN4cute5tupleIJiiiiEEENS1_10collective13CollectiveMmaINS1_34MainloopSm90TmaGmmaWarpSpecializedILi7ENS5_IJNS4_1CILi1EEESB_SB_EEENS1_35KernelTmaWarpSpecializedCooperativeEEENS5_IJNSA_ILi128EEESF_NSA_ILi64EEEEEENS_6half_tENS5_IJSB_llEEESI_SJ_NS4_8TiledMMAINS4_8MMA_AtomIJNS4_4SM904GMMA26MMA_64x128x16_F32F16F16_SSILNSN_5MajorE1ELSP_1ELNSN_7ScaleInE1ELSQ_1EEEEEENS4_6LayoutINS5_IJNSA_ILi2EEESB_SB_EEENS5_IJSB_NSA_ILi0EEESW_EEEEENS5_IJNS4_10UnderscoreESZ_SZ_EEEEENS4_13SM90_TMA_LOADENS4_14ComposedLayoutINS4_7SwizzleILi3ELi4ELi3EEENS4_18smem_ptr_flag_bitsILi16EEENST_INS5_IJSG_NSA_ILi8EEEEEENS5_IJSB_SG_EEEEEEEvNS4_8identityES12_S1C_vS1D_EENS_8epilogue10collective6detail29Sm90TmaWarpSpecializedAdapterINS1G_15DefaultEpilogueISI_NS5_IJlSB_lEEES1K_NS1F_6thread17LinearCombinationISI_Li1EffLNS1L_9ScaleType4KindE0ELNS_15FloatRoundStyleE2ESI_EENS1_15EpilogueDefaultEEEEEvvEEEEvNT_6ParamsE --------------------------
	.section	.nv.constant0._ZN7cutlass13device_kernelINS_4gemm6kernel13GemmUniversalIN4cute5tupleIJiiiiEEENS1_10collective13CollectiveMmaINS1_34MainloopSm90TmaGmmaWarpSpecializedILi7ENS5_IJNS4_1CILi1EEESB_SB_EEENS1_35KernelTmaWarpSpecializedCooperativeEEENS5_IJNSA_ILi128EEESF_NSA_ILi64EEEEEENS_6half_tENS5_IJSB_llEEESI_SJ_NS4_8TiledMMAINS4_8MMA_AtomIJNS4_4SM904GMMA26MMA_64x128x16_F32F16F16_SSILNSN_5MajorE1ELSP_1ELNSN_7ScaleInE1ELSQ_1EEEEEENS4_6LayoutINS5_IJNSA_ILi2EEESB_SB_EEENS5_IJSB_NSA_ILi0EEESW_EEEEENS5_IJNS4_10UnderscoreESZ_SZ_EEEEENS4_13SM90_TMA_LOADENS4_14ComposedLayoutINS4_7SwizzleILi3ELi4ELi3EEENS4_18smem_ptr_flag_bitsILi16EEENST_INS5_IJSG_NSA_ILi8EEEEEENS5_IJSB_SG_EEEEEEEvNS4_8identityES12_S1C_vS1D_EENS_8epilogue10collective6detail29Sm90TmaWarpSpecializedAdapterINS1G_15DefaultEpilogueISI_NS5_IJlSB_lEEES1K_NS1F_6thread17LinearCombinationISI_Li1EffLNS1L_9ScaleType4KindE0ELNS_15FloatRoundStyleE2ESI_EENS1_15EpilogueDefaultEEEEEvvEEEEvNT_6ParamsE,"a",@progbits
	.sectionflags	@""
	.align	4
.nv.constant0._ZN7cutlass13device_kernelINS_4gemm6kernel13GemmUniversalIN4cute5tupleIJiiiiEEENS1_10collective13CollectiveMmaINS1_34MainloopSm90TmaGmmaWarpSpecializedILi7ENS5_IJNS4_1CILi1EEESB_SB_EEENS1_35KernelTmaWarpSpecializedCooperativeEEENS5_IJNSA_ILi128EEESF_NSA_ILi64EEEEEENS_6half_tENS5_IJSB_llEEESI_SJ_NS4_8TiledMMAINS4_8MMA_AtomIJNS4_4SM904GMMA26MMA_64x128x16_F32F16F16_SSILNSN_5MajorE1ELSP_1ELNSN_7ScaleInE1ELSQ_1EEEEEENS4_6LayoutINS5_IJNSA_ILi2EEESB_SB_EEENS5_IJSB_NSA_ILi0EEESW_EEEEENS5_IJNS4_10UnderscoreESZ_SZ_EEEEENS4_13SM90_TMA_LOADENS4_14ComposedLayoutINS4_7SwizzleILi3ELi4ELi3EEENS4_18smem_ptr_flag_bitsILi16EEENST_INS5_IJSG_NSA_ILi8EEEEEENS5_IJSB_SG_EEEEEEEvNS4_8identityES12_S1C_vS1D_EENS_8epilogue10collective6detail29Sm90TmaWarpSpecializedAdapterINS1G_15DefaultEpilogueISI_NS5_IJlSB_lEEES1K_NS1F_6thread17LinearCombinationISI_Li1EffLNS1L_9ScaleType4KindE0ELNS_15FloatRoundStyleE2ESI_EENS1_15EpilogueDefaultEEEEEvvEEEEvNT_6ParamsE:
	.zero		1664


//--------------------- SYMBOLS --------------------------

	.type		.nv.reservedSmem.offset0,@object
	.size		.nv.reservedSmem.offset0,0x4
	.type		__assertfail,@function
